//
// Generated by NVIDIA NVVM Compiler
//
// Compiler Build ID: CL-36424714
// Cuda compilation tools, release 13.0, V13.0.88
// Based on NVVM 20.0.0
//

.version 9.0
.target sm_100
.address_size 64

	// .globl	_Z20kernelConv_separablePhS_PfS0_iiii
// _ZZ20kernelConv_separablePhS_PfS0_iiiiE1s has been demoted

.visible .entry _Z20kernelConv_separablePhS_PfS0_iiii(
	.param .u64 .ptr .align 1 _Z20kernelConv_separablePhS_PfS0_iiii_param_0,
	.param .u64 .ptr .align 1 _Z20kernelConv_separablePhS_PfS0_iiii_param_1,
	.param .u64 .ptr .align 1 _Z20kernelConv_separablePhS_PfS0_iiii_param_2,
	.param .u64 .ptr .align 1 _Z20kernelConv_separablePhS_PfS0_iiii_param_3,
	.param .u32 _Z20kernelConv_separablePhS_PfS0_iiii_param_4,
	.param .u32 _Z20kernelConv_separablePhS_PfS0_iiii_param_5,
	.param .u32 _Z20kernelConv_separablePhS_PfS0_iiii_param_6,
	.param .u32 _Z20kernelConv_separablePhS_PfS0_iiii_param_7
)
{
	.reg .pred 	%p<26>;
	.reg .b16 	%rs<33>;
	.reg .b32 	%r<100>;
	.reg .b32 	%f<206>;
	.reg .b64 	%rd<33>;
	// demoted variable
	.shared .align 1 .b8 _ZZ20kernelConv_separablePhS_PfS0_iiiiE1s[1024];
	ld.param.u64 	%rd7, [_Z20kernelConv_separablePhS_PfS0_iiii_param_0];
	ld.param.u64 	%rd8, [_Z20kernelConv_separablePhS_PfS0_iiii_param_1];
	ld.param.u64 	%rd9, [_Z20kernelConv_separablePhS_PfS0_iiii_param_2];
	ld.param.u64 	%rd10, [_Z20kernelConv_separablePhS_PfS0_iiii_param_3];
	ld.param.u32 	%r42, [_Z20kernelConv_separablePhS_PfS0_iiii_param_4];
	ld.param.u32 	%r43, [_Z20kernelConv_separablePhS_PfS0_iiii_param_5];
	ld.param.u32 	%r44, [_Z20kernelConv_separablePhS_PfS0_iiii_param_6];
	ld.param.u32 	%r45, [_Z20kernelConv_separablePhS_PfS0_iiii_param_7];
	cvta.to.global.u64 	%rd1, %rd9;
	cvta.to.global.u64 	%rd2, %rd10;
	mov.u32 	%r46, %ctaid.x;
	mul.lo.s32 	%r47, %r44, %r46;
	mov.u32 	%r48, %nctaid.x;
	div.u32 	%r49, %r47, %r48;
	mov.u32 	%r50, %ctaid.y;
	mul.lo.s32 	%r51, %r45, %r50;
	mov.u32 	%r52, %nctaid.y;
	div.u32 	%r53, %r51, %r52;
	mov.u32 	%r1, %tid.x;
	add.s32 	%r2, %r49, %r1;
	mov.u32 	%r3, %tid.y;
	add.s32 	%r4, %r53, %r3;
	shr.u32 	%r54, %r42, 31;
	add.s32 	%r55, %r42, %r54;
	and.b32  	%r56, %r55, -2;
	add.s32 	%r5, %r44, %r56;
	setp.ge.s32 	%p1, %r2, %r5;
	@%p1 bra 	$L__BB0_3;
	shr.u32 	%r57, %r43, 31;
	add.s32 	%r58, %r43, %r57;
	and.b32  	%r59, %r58, -2;
	add.s32 	%r60, %r45, %r59;
	setp.ge.s32 	%p2, %r4, %r60;
	@%p2 bra 	$L__BB0_3;
	mad.lo.s32 	%r61, %r4, %r5, %r2;
	cvt.s64.s32 	%rd11, %r61;
	cvta.to.global.u64 	%rd12, %rd7;
	add.s64 	%rd13, %rd12, %rd11;
	ld.global.u8 	%rs1, [%rd13];
	shl.b32 	%r62, %r1, 5;
	mov.u32 	%r63, _ZZ20kernelConv_separablePhS_PfS0_iiiiE1s;
	add.s32 	%r64, %r63, %r62;
	add.s32 	%r65, %r64, %r3;
	st.shared.u8 	[%r65], %rs1;
$L__BB0_3:
	bar.sync 	0;
	setp.ge.s32 	%p3, %r2, %r44;
	setp.ge.s32 	%p4, %r4, %r45;
	or.pred  	%p5, %p3, %p4;
	@%p5 bra 	$L__BB0_34;
	setp.lt.s32 	%p6, %r43, 1;
	mov.f32 	%f205, 0f00000000;
	@%p6 bra 	$L__BB0_33;
	setp.lt.s32 	%p7, %r42, 1;
	@%p7 bra 	$L__BB0_21;
	and.b32  	%r6, %r42, 15;
	and.b32  	%r7, %r42, 7;
	add.s32 	%r8, %r7, -1;
	and.b32  	%r9, %r42, 2147483632;
	and.b32  	%r10, %r42, 3;
	neg.s32 	%r11, %r9;
	shl.b32 	%r70, %r1, 5;
	add.s32 	%r71, %r3, %r70;
	mov.u32 	%r72, _ZZ20kernelConv_separablePhS_PfS0_iiiiE1s;
	add.s32 	%r73, %r71, %r72;
	add.s32 	%r12, %r73, 256;
	mov.f32 	%f205, 0f00000000;
	mov.b32 	%r88, 0;
	add.s64 	%rd3, %rd1, 32;
$L__BB0_7:
	setp.lt.u32 	%p16, %r42, 16;
	mov.f32 	%f196, 0f00000000;
	mov.b32 	%r92, 0;
	@%p16 bra 	$L__BB0_10;
	add.s32 	%r89, %r12, %r88;
	mov.f32 	%f196, 0f00000000;
	mov.u64 	%rd32, %rd3;
	mov.u32 	%r90, %r11;
$L__BB0_9:
	.pragma "nounroll";
	ld.shared.u8 	%rs2, [%r89+-256];
	cvt.rn.f32.u16 	%f94, %rs2;
	ld.global.f32 	%f95, [%rd32+-32];
	fma.rn.f32 	%f96, %f95, %f94, %f196;
	ld.shared.u8 	%rs3, [%r89+-224];
	cvt.rn.f32.u16 	%f97, %rs3;
	ld.global.f32 	%f98, [%rd32+-28];
	fma.rn.f32 	%f99, %f98, %f97, %f96;
	ld.shared.u8 	%rs4, [%r89+-192];
	cvt.rn.f32.u16 	%f100, %rs4;
	ld.global.f32 	%f101, [%rd32+-24];
	fma.rn.f32 	%f102, %f101, %f100, %f99;
	ld.shared.u8 	%rs5, [%r89+-160];
	cvt.rn.f32.u16 	%f103, %rs5;
	ld.global.f32 	%f104, [%rd32+-20];
	fma.rn.f32 	%f105, %f104, %f103, %f102;
	ld.shared.u8 	%rs6, [%r89+-128];
	cvt.rn.f32.u16 	%f106, %rs6;
	ld.global.f32 	%f107, [%rd32+-16];
	fma.rn.f32 	%f108, %f107, %f106, %f105;
	ld.shared.u8 	%rs7, [%r89+-96];
	cvt.rn.f32.u16 	%f109, %rs7;
	ld.global.f32 	%f110, [%rd32+-12];
	fma.rn.f32 	%f111, %f110, %f109, %f108;
	ld.shared.u8 	%rs8, [%r89+-64];
	cvt.rn.f32.u16 	%f112, %rs8;
	ld.global.f32 	%f113, [%rd32+-8];
	fma.rn.f32 	%f114, %f113, %f112, %f111;
	ld.shared.u8 	%rs9, [%r89+-32];
	cvt.rn.f32.u16 	%f115, %rs9;
	ld.global.f32 	%f116, [%rd32+-4];
	fma.rn.f32 	%f117, %f116, %f115, %f114;
	ld.shared.u8 	%rs10, [%r89];
	cvt.rn.f32.u16 	%f118, %rs10;
	ld.global.f32 	%f119, [%rd32];
	fma.rn.f32 	%f120, %f119, %f118, %f117;
	ld.shared.u8 	%rs11, [%r89+32];
	cvt.rn.f32.u16 	%f121, %rs11;
	ld.global.f32 	%f122, [%rd32+4];
	fma.rn.f32 	%f123, %f122, %f121, %f120;
	ld.shared.u8 	%rs12, [%r89+64];
	cvt.rn.f32.u16 	%f124, %rs12;
	ld.global.f32 	%f125, [%rd32+8];
	fma.rn.f32 	%f126, %f125, %f124, %f123;
	ld.shared.u8 	%rs13, [%r89+96];
	cvt.rn.f32.u16 	%f127, %rs13;
	ld.global.f32 	%f128, [%rd32+12];
	fma.rn.f32 	%f129, %f128, %f127, %f126;
	ld.shared.u8 	%rs14, [%r89+128];
	cvt.rn.f32.u16 	%f130, %rs14;
	ld.global.f32 	%f131, [%rd32+16];
	fma.rn.f32 	%f132, %f131, %f130, %f129;
	ld.shared.u8 	%rs15, [%r89+160];
	cvt.rn.f32.u16 	%f133, %rs15;
	ld.global.f32 	%f134, [%rd32+20];
	fma.rn.f32 	%f135, %f134, %f133, %f132;
	ld.shared.u8 	%rs16, [%r89+192];
	cvt.rn.f32.u16 	%f136, %rs16;
	ld.global.f32 	%f137, [%rd32+24];
	fma.rn.f32 	%f138, %f137, %f136, %f135;
	ld.shared.u8 	%rs17, [%r89+224];
	cvt.rn.f32.u16 	%f139, %rs17;
	ld.global.f32 	%f140, [%rd32+28];
	fma.rn.f32 	%f196, %f140, %f139, %f138;
	add.s32 	%r90, %r90, 16;
	add.s32 	%r89, %r89, 512;
	add.s64 	%rd32, %rd32, 64;
	setp.ne.s32 	%p17, %r90, 0;
	mov.u32 	%r92, %r9;
	@%p17 bra 	$L__BB0_9;
$L__BB0_10:
	setp.eq.s32 	%p18, %r6, 0;
	@%p18 bra 	$L__BB0_20;
	add.s32 	%r75, %r88, %r3;
	mov.u32 	%r76, _ZZ20kernelConv_separablePhS_PfS0_iiiiE1s;
	add.s32 	%r20, %r76, %r75;
	add.s32 	%r77, %r6, -1;
	setp.lt.u32 	%p19, %r77, 7;
	@%p19 bra 	$L__BB0_13;
	add.s32 	%r78, %r92, %r1;
	shl.b32 	%r79, %r78, 5;
	add.s32 	%r80, %r20, %r79;
	ld.shared.u8 	%rs18, [%r80];
	cvt.rn.f32.u16 	%f142, %rs18;
	mul.wide.u32 	%rd22, %r92, 4;
	add.s64 	%rd23, %rd1, %rd22;
	ld.global.f32 	%f143, [%rd23];
	fma.rn.f32 	%f144, %f143, %f142, %f196;
	ld.shared.u8 	%rs19, [%r80+32];
	cvt.rn.f32.u16 	%f145, %rs19;
	ld.global.f32 	%f146, [%rd23+4];
	fma.rn.f32 	%f147, %f146, %f145, %f144;
	ld.shared.u8 	%rs20, [%r80+64];
	cvt.rn.f32.u16 	%f148, %rs20;
	ld.global.f32 	%f149, [%rd23+8];
	fma.rn.f32 	%f150, %f149, %f148, %f147;
	ld.shared.u8 	%rs21, [%r80+96];
	cvt.rn.f32.u16 	%f151, %rs21;
	ld.global.f32 	%f152, [%rd23+12];
	fma.rn.f32 	%f153, %f152, %f151, %f150;
	ld.shared.u8 	%rs22, [%r80+128];
	cvt.rn.f32.u16 	%f154, %rs22;
	ld.global.f32 	%f155, [%rd23+16];
	fma.rn.f32 	%f156, %f155, %f154, %f153;
	ld.shared.u8 	%rs23, [%r80+160];
	cvt.rn.f32.u16 	%f157, %rs23;
	ld.global.f32 	%f158, [%rd23+20];
	fma.rn.f32 	%f159, %f158, %f157, %f156;
	ld.shared.u8 	%rs24, [%r80+192];
	cvt.rn.f32.u16 	%f160, %rs24;
	ld.global.f32 	%f161, [%rd23+24];
	fma.rn.f32 	%f162, %f161, %f160, %f159;
	ld.shared.u8 	%rs25, [%r80+224];
	cvt.rn.f32.u16 	%f163, %rs25;
	ld.global.f32 	%f164, [%rd23+28];
	fma.rn.f32 	%f196, %f164, %f163, %f162;
	add.s32 	%r92, %r92, 8;
$L__BB0_13:
	setp.eq.s32 	%p20, %r7, 0;
	@%p20 bra 	$L__BB0_20;
	setp.lt.u32 	%p21, %r8, 3;
	@%p21 bra 	$L__BB0_16;
	add.s32 	%r81, %r92, %r1;
	shl.b32 	%r82, %r81, 5;
	add.s32 	%r83, %r20, %r82;
	ld.shared.u8 	%rs26, [%r83];
	cvt.rn.f32.u16 	%f166, %rs26;
	mul.wide.u32 	%rd24, %r92, 4;
	add.s64 	%rd25, %rd1, %rd24;
	ld.global.f32 	%f167, [%rd25];
	fma.rn.f32 	%f168, %f167, %f166, %f196;
	ld.shared.u8 	%rs27, [%r83+32];
	cvt.rn.f32.u16 	%f169, %rs27;
	ld.global.f32 	%f170, [%rd25+4];
	fma.rn.f32 	%f171, %f170, %f169, %f168;
	ld.shared.u8 	%rs28, [%r83+64];
	cvt.rn.f32.u16 	%f172, %rs28;
	ld.global.f32 	%f173, [%rd25+8];
	fma.rn.f32 	%f174, %f173, %f172, %f171;
	ld.shared.u8 	%rs29, [%r83+96];
	cvt.rn.f32.u16 	%f175, %rs29;
	ld.global.f32 	%f176, [%rd25+12];
	fma.rn.f32 	%f196, %f176, %f175, %f174;
	add.s32 	%r92, %r92, 4;
$L__BB0_16:
	setp.eq.s32 	%p22, %r10, 0;
	@%p22 bra 	$L__BB0_20;
	setp.eq.s32 	%p23, %r10, 1;
	add.s32 	%r84, %r92, %r1;
	shl.b32 	%r85, %r84, 5;
	add.s32 	%r25, %r20, %r85;
	ld.shared.u8 	%rs30, [%r25];
	cvt.rn.f32.u16 	%f177, %rs30;
	mul.wide.u32 	%rd26, %r92, 4;
	add.s64 	%rd6, %rd1, %rd26;
	ld.global.f32 	%f178, [%rd6];
	fma.rn.f32 	%f196, %f178, %f177, %f196;
	@%p23 bra 	$L__BB0_20;
	setp.eq.s32 	%p24, %r10, 2;
	ld.shared.u8 	%rs31, [%r25+32];
	cvt.rn.f32.u16 	%f179, %rs31;
	ld.global.f32 	%f180, [%rd6+4];
	fma.rn.f32 	%f196, %f180, %f179, %f196;
	@%p24 bra 	$L__BB0_20;
	ld.shared.u8 	%rs32, [%r25+64];
	cvt.rn.f32.u16 	%f181, %rs32;
	ld.global.f32 	%f182, [%rd6+8];
	fma.rn.f32 	%f196, %f182, %f181, %f196;
$L__BB0_20:
	mul.wide.u32 	%rd27, %r88, 4;
	add.s64 	%rd28, %rd2, %rd27;
	ld.global.f32 	%f183, [%rd28];
	fma.rn.f32 	%f205, %f196, %f183, %f205;
	add.s32 	%r88, %r88, 1;
	setp.eq.s32 	%p25, %r88, %r43;
	@%p25 bra 	$L__BB0_33;
	bra.uni 	$L__BB0_7;
$L__BB0_21:
	and.b32  	%r27, %r43, 15;
	setp.lt.u32 	%p8, %r43, 16;
	mov.f32 	%f205, 0f00000000;
	mov.b32 	%r96, 0;
	@%p8 bra 	$L__BB0_24;
	and.b32  	%r96, %r43, 2147483632;
	mov.f32 	%f205, 0f00000000;
	mov.b32 	%r94, 0;
$L__BB0_23:
	.pragma "nounroll";
	mul.wide.u32 	%rd14, %r94, 4;
	add.s64 	%rd15, %rd2, %rd14;
	ld.global.f32 	%f34, [%rd15];
	fma.rn.f32 	%f35, %f34, 0f00000000, %f205;
	ld.global.f32 	%f36, [%rd15+4];
	fma.rn.f32 	%f37, %f36, 0f00000000, %f35;
	ld.global.f32 	%f38, [%rd15+8];
	fma.rn.f32 	%f39, %f38, 0f00000000, %f37;
	ld.global.f32 	%f40, [%rd15+12];
	fma.rn.f32 	%f41, %f40, 0f00000000, %f39;
	ld.global.f32 	%f42, [%rd15+16];
	fma.rn.f32 	%f43, %f42, 0f00000000, %f41;
	ld.global.f32 	%f44, [%rd15+20];
	fma.rn.f32 	%f45, %f44, 0f00000000, %f43;
	ld.global.f32 	%f46, [%rd15+24];
	fma.rn.f32 	%f47, %f46, 0f00000000, %f45;
	ld.global.f32 	%f48, [%rd15+28];
	fma.rn.f32 	%f49, %f48, 0f00000000, %f47;
	ld.global.f32 	%f50, [%rd15+32];
	fma.rn.f32 	%f51, %f50, 0f00000000, %f49;
	ld.global.f32 	%f52, [%rd15+36];
	fma.rn.f32 	%f53, %f52, 0f00000000, %f51;
	ld.global.f32 	%f54, [%rd15+40];
	fma.rn.f32 	%f55, %f54, 0f00000000, %f53;
	ld.global.f32 	%f56, [%rd15+44];
	fma.rn.f32 	%f57, %f56, 0f00000000, %f55;
	ld.global.f32 	%f58, [%rd15+48];
	fma.rn.f32 	%f59, %f58, 0f00000000, %f57;
	ld.global.f32 	%f60, [%rd15+52];
	fma.rn.f32 	%f61, %f60, 0f00000000, %f59;
	ld.global.f32 	%f62, [%rd15+56];
	fma.rn.f32 	%f63, %f62, 0f00000000, %f61;
	ld.global.f32 	%f64, [%rd15+60];
	fma.rn.f32 	%f205, %f64, 0f00000000, %f63;
	add.s32 	%r94, %r94, 16;
	setp.ne.s32 	%p9, %r94, %r96;
	@%p9 bra 	$L__BB0_23;
$L__BB0_24:
	setp.eq.s32 	%p10, %r27, 0;
	@%p10 bra 	$L__BB0_33;
	and.b32  	%r32, %r43, 7;
	setp.lt.u32 	%p11, %r27, 8;
	@%p11 bra 	$L__BB0_27;
	mul.wide.u32 	%rd16, %r96, 4;
	add.s64 	%rd17, %rd2, %rd16;
	ld.global.f32 	%f66, [%rd17];
	fma.rn.f32 	%f67, %f66, 0f00000000, %f205;
	ld.global.f32 	%f68, [%rd17+4];
	fma.rn.f32 	%f69, %f68, 0f00000000, %f67;
	ld.global.f32 	%f70, [%rd17+8];
	fma.rn.f32 	%f71, %f70, 0f00000000, %f69;
	ld.global.f32 	%f72, [%rd17+12];
	fma.rn.f32 	%f73, %f72, 0f00000000, %f71;
	ld.global.f32 	%f74, [%rd17+16];
	fma.rn.f32 	%f75, %f74, 0f00000000, %f73;
	ld.global.f32 	%f76, [%rd17+20];
	fma.rn.f32 	%f77, %f76, 0f00000000, %f75;
	ld.global.f32 	%f78, [%rd17+24];
	fma.rn.f32 	%f79, %f78, 0f00000000, %f77;
	ld.global.f32 	%f80, [%rd17+28];
	fma.rn.f32 	%f205, %f80, 0f00000000, %f79;
	add.s32 	%r96, %r96, 8;
$L__BB0_27:
	setp.eq.s32 	%p12, %r32, 0;
	@%p12 bra 	$L__BB0_33;
	and.b32  	%r35, %r43, 3;
	setp.lt.u32 	%p13, %r32, 4;
	@%p13 bra 	$L__BB0_30;
	mul.wide.u32 	%rd18, %r96, 4;
	add.s64 	%rd19, %rd2, %rd18;
	ld.global.f32 	%f82, [%rd19];
	fma.rn.f32 	%f83, %f82, 0f00000000, %f205;
	ld.global.f32 	%f84, [%rd19+4];
	fma.rn.f32 	%f85, %f84, 0f00000000, %f83;
	ld.global.f32 	%f86, [%rd19+8];
	fma.rn.f32 	%f87, %f86, 0f00000000, %f85;
	ld.global.f32 	%f88, [%rd19+12];
	fma.rn.f32 	%f205, %f88, 0f00000000, %f87;
	add.s32 	%r96, %r96, 4;
$L__BB0_30:
	setp.eq.s32 	%p14, %r35, 0;
	@%p14 bra 	$L__BB0_33;
	mov.b32 	%r99, 0;
$L__BB0_32:
	.pragma "nounroll";
	mul.wide.u32 	%rd20, %r96, 4;
	add.s64 	%rd21, %rd2, %rd20;
	ld.global.f32 	%f89, [%rd21];
	fma.rn.f32 	%f205, %f89, 0f00000000, %f205;
	add.s32 	%r96, %r96, 1;
	add.s32 	%r99, %r99, 1;
	setp.ne.s32 	%p15, %r99, %r35;
	@%p15 bra 	$L__BB0_32;
$L__BB0_33:
	cvt.rn.f32.s32 	%f184, %r42;
	div.rn.f32 	%f185, %f205, %f184;
	cvt.rn.f32.s32 	%f186, %r43;
	div.rn.f32 	%f187, %f185, %f186;
	cvt.rzi.u32.f32 	%r86, %f187;
	mad.lo.s32 	%r87, %r4, %r44, %r2;
	cvt.s64.s32 	%rd29, %r87;
	cvta.to.global.u64 	%rd30, %rd8;
	add.s64 	%rd31, %rd30, %rd29;
	st.global.u8 	[%rd31], %r86;
$L__BB0_34:
	ret;

}


// ===== COMPILED SASS (sm_100) =====

	.target	sm_100

	.elftype	@"ET_EXEC"


//--------------------- .note.nv.tkinfo           --------------------------
	.section	.note.nv.tkinfo,"",@"SHT_NOTE"
	.sectionflags	@"SHF_NOTE_NV_TKINFO"
	.tkinfo
        /*0018*/ 	.word	0x00000002
        /*0030*/ 	.string	""
        /*0030*/ 	.string	"ptxas"
        /*0030*/ 	.string	"Cuda compilation tools, release 13.0, V13.0.88"
        /*0030*/ 	.string	"Build cuda_13.0.r13.0/compiler.36424714_0"
        /*0030*/ 	.string	"-arch sm_100 -m 64 "



//--------------------- .note.nv.cuinfo           --------------------------
	.section	.note.nv.cuinfo,"",@"SHT_NOTE"
	.sectionflags	@"SHF_NOTE_NV_CUINFO"
        /*0018*/ 	.short	0x0002
        /*001a*/ 	.short	0x0064
        /*001c*/ 	.short	0x0082
	.zero		2


//--------------------- .nv.info                  --------------------------
	.section	.nv.info,"",@"SHT_CUDA_INFO"
	.align	4


	//----- nvinfo : EIATTR_REGCOUNT
	.align		4
        /*0000*/ 	.byte	0x04, 0x2f
        /*0002*/ 	.short	(.L_1 - .L_0)
	.align		4
.L_0:
        /*0004*/ 	.word	index@(_Z20kernelConv_separablePhS_PfS0_iiii)
        /*0008*/ 	.word	0x0000001f


	//----- nvinfo : EIATTR_FRAME_SIZE
	.align		4
.L_1:
        /*000c*/ 	.byte	0x04, 0x11
        /*000e*/ 	.short	(.L_3 - .L_2)
	.align		4
.L_2:
        /*0010*/ 	.word	index@($__internal_0_$__cuda_sm3x_div_rn_noftz_f32_slowpath)
        /*0014*/ 	.word	0x00000000


	//----- nvinfo : EIATTR_FRAME_SIZE
	.align		4
.L_3:
        /*0018*/ 	.byte	0x04, 0x11
        /*001a*/ 	.short	(.L_5 - .L_4)
	.align		4
.L_4:
        /*001c*/ 	.word	index@(_Z20kernelConv_separablePhS_PfS0_iiii)
        /*0020*/ 	.word	0x00000000


	//----- nvinfo : EIATTR_MIN_STACK_SIZE
	.align		4
.L_5:
        /*0024*/ 	.byte	0x04, 0x12
        /*0026*/ 	.short	(.L_7 - .L_6)
	.align		4
.L_6:
        /*0028*/ 	.word	index@(_Z20kernelConv_separablePhS_PfS0_iiii)
        /*002c*/ 	.word	0x00000000
.L_7:


//--------------------- .nv.compat                --------------------------
	.section	.nv.compat,"",@"SHT_CUDA_COMPAT_INFO"
	.align	4
        /*0000*/ 	.byte	0x02, 0x09, 0x00, 0x00, 0x02, 0x02, 0x01, 0x00, 0x02, 0x05, 0x05, 0x00, 0x03, 0x07, 0x01, 0x01
        /*0010*/ 	.byte	0x02, 0x03, 0x00, 0x00, 0x02, 0x06, 0x01, 0x00, 0x04, 0x0b, 0x08, 0x00, 0x01, 0x00, 0x00, 0x00
        /*0020*/ 	.byte	0x00, 0x00, 0x00, 0x00


//--------------------- .nv.info._Z20kernelConv_separablePhS_PfS0_iiii --------------------------
	.section	.nv.info._Z20kernelConv_separablePhS_PfS0_iiii,"",@"SHT_CUDA_INFO"
	.sectionflags	@""
	.align	4


	//----- nvinfo : EIATTR_CUDA_API_VERSION
	.align		4
        /*0000*/ 	.byte	0x04, 0x37
        /*0002*/ 	.short	(.L_9 - .L_8)
.L_8:
        /*0004*/ 	.word	0x00000082


	//----- nvinfo : EIATTR_KPARAM_INFO
	.align		4
.L_9:
        /*0008*/ 	.byte	0x04, 0x17
        /*000a*/ 	.short	(.L_11 - .L_10)
.L_10:
        /*000c*/ 	.word	0x00000000
        /*0010*/ 	.short	0x0007
        /*0012*/ 	.short	0x002c
        /*0014*/ 	.byte	0x00, 0xf0, 0x11, 0x00


	//----- nvinfo : EIATTR_KPARAM_INFO
	.align		4
.L_11:
        /*0018*/ 	.byte	0x04, 0x17
        /*001a*/ 	.short	(.L_13 - .L_12)
.L_12:
        /*001c*/ 	.word	0x00000000
        /*0020*/ 	.short	0x0006
        /*0022*/ 	.short	0x0028
        /*0024*/ 	.byte	0x00, 0xf0, 0x11, 0x00


	//----- nvinfo : EIATTR_KPARAM_INFO
	.align		4
.L_13:
        /*0028*/ 	.byte	0x04, 0x17
        /*002a*/ 	.short	(.L_15 - .L_14)
.L_14:
        /*002c*/ 	.word	0x00000000
        /*0030*/ 	.short	0x0005
        /*0032*/ 	.short	0x0024
        /*0034*/ 	.byte	0x00, 0xf0, 0x11, 0x00


	//----- nvinfo : EIATTR_KPARAM_INFO
	.align		4
.L_15:
        /*0038*/ 	.byte	0x04, 0x17
        /*003a*/ 	.short	(.L_17 - .L_16)
.L_16:
        /*003c*/ 	.word	0x00000000
        /*0040*/ 	.short	0x0004
        /*0042*/ 	.short	0x0020
        /*0044*/ 	.byte	0x00, 0xf0, 0x11, 0x00


	//----- nvinfo : EIATTR_KPARAM_INFO
	.align		4
.L_17:
        /*0048*/ 	.byte	0x04, 0x17
        /*004a*/ 	.short	(.L_19 - .L_18)
.L_18:
        /*004c*/ 	.word	0x00000000
        /*0050*/ 	.short	0x0003
        /*0052*/ 	.short	0x0018
        /*0054*/ 	.byte	0x00, 0xf5, 0x21, 0x00


	//----- nvinfo : EIATTR_KPARAM_INFO
	.align		4
.L_19:
        /*0058*/ 	.byte	0x04, 0x17
        /*005a*/ 	.short	(.L_21 - .L_20)
.L_20:
        /*005c*/ 	.word	0x00000000
        /*0060*/ 	.short	0x0002
        /*0062*/ 	.short	0x0010
        /*0064*/ 	.byte	0x00, 0xf5, 0x21, 0x00


	//----- nvinfo : EIATTR_KPARAM_INFO
	.align		4
.L_21:
        /*0068*/ 	.byte	0x04, 0x17
        /*006a*/ 	.short	(.L_23 - .L_22)
.L_22:
        /*006c*/ 	.word	0x00000000
        /*0070*/ 	.short	0x0001
        /*0072*/ 	.short	0x0008
        /*0074*/ 	.byte	0x00, 0xf5, 0x21, 0x00


	//----- nvinfo : EIATTR_KPARAM_INFO
	.align		4
.L_23:
        /*0078*/ 	.byte	0x04, 0x17
        /*007a*/ 	.short	(.L_25 - .L_24)
.L_24:
        /*007c*/ 	.word	0x00000000
        /*0080*/ 	.short	0x0000
        /*0082*/ 	.short	0x0000
        /*0084*/ 	.byte	0x00, 0xf5, 0x21, 0x00


	//----- nvinfo : EIATTR_SPARSE_MMA_MASK
	.align		4
.L_25:
        /*0088*/ 	.byte	0x03, 0x50
        /*008a*/ 	.short	0x0000


	//----- nvinfo : EIATTR_MAXREG_COUNT
	.align		4
        /*008c*/ 	.byte	0x03, 0x1b
        /*008e*/ 	.short	0x00ff


	//----- nvinfo : EIATTR_NUM_BARRIERS
	.align		4
        /*0090*/ 	.byte	0x02, 0x4c
        /*0092*/ 	.byte	0x01
	.zero		1


	//----- nvinfo : EIATTR_MERCURY_ISA_VERSION
	.align		4
        /*0094*/ 	.byte	0x03, 0x5f
        /*0096*/ 	.short	0x0101


	//----- nvinfo : EIATTR_VRC_CTA_INIT_COUNT
	.align		4
        /*0098*/ 	.byte	0x02, 0x4a
	.zero		1
	.zero		1


	//----- nvinfo : EIATTR_EXIT_INSTR_OFFSETS
	.align		4
        /*009c*/ 	.byte	0x04, 0x1c
        /*009e*/ 	.short	(.L_27 - .L_26)


	//   ....[0]....
.L_26:
        /*00a0*/ 	.word	0x000004b0


	//   ....[1]....
        /*00a4*/ 	.word	0x000019f0


	//----- nvinfo : EIATTR_CRS_STACK_SIZE
	.align		4
.L_27:
        /*00a8*/ 	.byte	0x04, 0x1e
        /*00aa*/ 	.short	(.L_29 - .L_28)
.L_28:
        /*00ac*/ 	.word	0x00000000


	//----- nvinfo : EIATTR_CBANK_PARAM_SIZE
	.align		4
.L_29:
        /*00b0*/ 	.byte	0x03, 0x19
        /*00b2*/ 	.short	0x0030


	//----- nvinfo : EIATTR_PARAM_CBANK
	.align		4
        /*00b4*/ 	.byte	0x04, 0x0a
        /*00b6*/ 	.short	(.L_31 - .L_30)
	.align		4
.L_30:
        /*00b8*/ 	.word	index@(.nv.constant0._Z20kernelConv_separablePhS_PfS0_iiii)
        /*00bc*/ 	.short	0x0380
        /*00be*/ 	.short	0x0030


	//----- nvinfo : EIATTR_SW_WAR
	.align		4
.L_31:
        /*00c0*/ 	.byte	0x04, 0x36
        /*00c2*/ 	.short	(.L_33 - .L_32)
.L_32:
        /*00c4*/ 	.word	0x00000008
.L_33:


//--------------------- .nv.callgraph             --------------------------
	.section	.nv.callgraph,"",@"SHT_CUDA_CALLGRAPH"
	.align	4
	.sectionentsize	8
	.align		4
        /*0000*/ 	.word	0x00000000
	.align		4
        /*0004*/ 	.word	0xffffffff
	.align		4
        /*0008*/ 	.word	0x00000000
	.align		4
        /*000c*/ 	.word	0xfffffffe
	.align		4
        /*0010*/ 	.word	0x00000000
	.align		4
        /*0014*/ 	.word	0xfffffffd
	.align		4
        /*0018*/ 	.word	0x00000000
	.align		4
        /*001c*/ 	.word	0xfffffffc


//--------------------- .text._Z20kernelConv_separablePhS_PfS0_iiii --------------------------
	.section	.text._Z20kernelConv_separablePhS_PfS0_iiii,"ax",@progbits
	.align	128
        .global         _Z20kernelConv_separablePhS_PfS0_iiii
        .type           _Z20kernelConv_separablePhS_PfS0_iiii,@function
        .size           _Z20kernelConv_separablePhS_PfS0_iiii,(.L_x_31 - _Z20kernelConv_separablePhS_PfS0_iiii)
        .other          _Z20kernelConv_separablePhS_PfS0_iiii,@"STO_CUDA_ENTRY STV_DEFAULT"
_Z20kernelConv_separablePhS_PfS0_iiii:
.text._Z20kernelConv_separablePhS_PfS0_iiii:
[----:B------:R-:W-:Y:S08]  /*0000*/  LDC R1, c[0x0][0x37c] ;  /* 0x0000df00ff017b82 */ /* 0x000ff00000000800 */
[----:B------:R-:W0:Y:S01]  /*0010*/  LDC R0, c[0x0][0x370] ;  /* 0x0000dc00ff007b82 */ /* 0x000e220000000800 */
[----:B------:R-:W1:Y:S01]  /*0020*/  LDCU.128 UR12, c[0x0][0x3a0] ;  /* 0x00007400ff0c77ac */ /* 0x000e620008000c00 */
[----:B------:R-:W-:Y:S01]  /*0030*/  BSSY.RECONVERGENT B0, `(.L_x_0) ;  /* 0x0000046000007945 */ /* 0x000fe20003800200 */
[----:B------:R-:W2:Y:S05]  /*0040*/  LDCU.64 UR8, c[0x0][0x358] ;  /* 0x00006b00ff0877ac */ /* 0x000eaa0008000a00 */
[----:B------:R-:W3:Y:S08]  /*0050*/  LDC R5, c[0x0][0x374] ;  /* 0x0000dd00ff057b82 */ /* 0x000ef00000000800 */
[----:B------:R-:W1:Y:S01]  /*0060*/  S2UR UR5, SR_CTAID.Y ;  /* 0x00000000000579c3 */ /* 0x000e620000002600 */
[----:B0-----:R-:W0:Y:S07]  /*0070*/  I2F.U32.RP R4, R0 ;  /* 0x0000000000047306 */ /* 0x001e2e0000209000 */
[----:B------:R-:W4:Y:S01]  /*0080*/  S2UR UR4, SR_CTAID.X ;  /* 0x00000000000479c3 */ /* 0x000f220000002500 */
[----:B------:R-:W-:Y:S01]  /*0090*/  ISETP.NE.U32.AND P2, PT, R0, RZ, PT ;  /* 0x000000ff0000720c */ /* 0x000fe20003f45070 */
[----:B---3--:R-:W3:Y:S01]  /*00a0*/  I2F.U32.RP R8, R5 ;  /* 0x0000000500087306 */ /* 0x008ee20000209000 */
[----:B------:R-:W-:-:S07]  /*00b0*/  ISETP.NE.U32.AND P5, PT, R5, RZ, PT ;  /* 0x000000ff0500720c */ /* 0x000fce0003fa5070 */
[----:B0-----:R-:W0:Y:S01]  /*00c0*/  MUFU.RCP R4, R4 ;  /* 0x0000000400047308 */ /* 0x001e220000001000 */
[----:B-1----:R-:W-:-:S07]  /*00d0*/  UIMAD UR5, UR5, UR15, URZ ;  /* 0x0000000f050572a4 */ /* 0x002fce000f8e02ff */
[----:B---3--:R-:W1:Y:S01]  /*00e0*/  MUFU.RCP R8, R8 ;  /* 0x0000000800087308 */ /* 0x008e620000001000 */
[----:B----4-:R-:W-:Y:S01]  /*00f0*/  UIMAD UR4, UR4, UR14, URZ ;  /* 0x0000000e040472a4 */ /* 0x010fe2000f8e02ff */
[----:B0-----:R-:W-:-:S06]  /*0100*/  VIADD R2, R4, 0xffffffe ;  /* 0x0ffffffe04027836 */ /* 0x001fcc0000000000 */
[----:B------:R0:W3:Y:S01]  /*0110*/  F2I.FTZ.U32.TRUNC.NTZ R3, R2 ;  /* 0x0000000200037305 */ /* 0x0000e2000021f000 */
[----:B-1----:R-:W-:-:S07]  /*0120*/  VIADD R6, R8, 0xffffffe ;  /* 0x0ffffffe08067836 */ /* 0x002fce0000000000 */
[----:B------:R1:W4:Y:S01]  /*0130*/  F2I.FTZ.U32.TRUNC.NTZ R7, R6 ;  /* 0x0000000600077305 */ /* 0x000322000021f000 */
[----:B0-----:R-:W-:Y:S02]  /*0140*/  HFMA2 R2, -RZ, RZ, 0, 0 ;  /* 0x00000000ff027431 */ /* 0x001fe400000001ff */
[----:B---3--:R-:W-:Y:S02]  /*0150*/  IMAD.MOV R9, RZ, RZ, -R3 ;  /* 0x000000ffff097224 */ /* 0x008fe400078e0a03 */
[----:B-1----:R-:W-:Y:S02]  /*0160*/  IMAD.MOV.U32 R6, RZ, RZ, RZ ;  /* 0x000000ffff067224 */ /* 0x002fe400078e00ff */
[----:B------:R-:W-:Y:S01]  /*0170*/  IMAD R9, R9, R0, RZ ;  /* 0x0000000009097224 */ /* 0x000fe200078e02ff */
[----:B----4-:R-:W-:-:S03]  /*0180*/  IADD3 R8, PT, PT, RZ, -R7, RZ ;  /* 0x80000007ff087210 */ /* 0x010fc60007ffe0ff */
[----:B------:R-:W-:Y:S02]  /*0190*/  IMAD.HI.U32 R2, R3, R9, R2 ;  /* 0x0000000903027227 */ /* 0x000fe400078e0002 */
[----:B------:R-:W0:Y:S02]  /*01a0*/  S2R R3, SR_TID.X ;  /* 0x0000000000037919 */ /* 0x000e240000002100 */
[----:B------:R-:W-:-:S04]  /*01b0*/  IMAD R11, R8, R5, RZ ;  /* 0x00000005080b7224 */ /* 0x000fc800078e02ff */
[----:B------:R-:W-:-:S06]  /*01c0*/  IMAD.HI.U32 R6, R7, R11, R6 ;  /* 0x0000000b07067227 */ /* 0x000fcc00078e0006 */
[----:B------:R-:W-:-:S04]  /*01d0*/  IMAD.HI.U32 R9, R6, UR5, RZ ;  /* 0x0000000506097c27 */ /* 0x000fc8000f8e00ff */
[----:B------:R-:W-:Y:S02]  /*01e0*/  IMAD.MOV R4, RZ, RZ, -R9 ;  /* 0x000000ffff047224 */ /* 0x000fe400078e0a09 */
[----:B------:R-:W-:Y:S02]  /*01f0*/  IMAD.HI.U32 R6, R2, UR4, RZ ;  /* 0x0000000402067c27 */ /* 0x000fe4000f8e00ff */
[----:B------:R-:W1:Y:S02]  /*0200*/  S2R R2, SR_TID.Y ;  /* 0x0000000000027919 */ /* 0x000e640000002200 */
[----:B------:R-:W-:Y:S02]  /*0210*/  IMAD R4, R5, R4, UR5 ;  /* 0x0000000505047e24 */ /* 0x000fe4000f8e0204 */
[----:B------:R-:W-:-:S03]  /*0220*/  IMAD.MOV R7, RZ, RZ, -R6 ;  /* 0x000000ffff077224 */ /* 0x000fc600078e0a06 */
[----:B------:R-:W-:Y:S01]  /*0230*/  ISETP.GE.U32.AND P3, PT, R4, R5, PT ;  /* 0x000000050400720c */ /* 0x000fe20003f66070 */
[----:B------:R-:W-:Y:S01]  /*0240*/  IMAD R7, R0, R7, UR4 ;  /* 0x0000000400077e24 */ /* 0x000fe2000f8e0207 */
[----:B------:R-:W-:-:S04]  /*0250*/  ULEA.HI UR4, UR13, UR13, URZ, 0x1 ;  /* 0x0000000d0d047291 */ /* 0x000fc8000f8f08ff */
[----:B------:R-:W-:Y:S01]  /*0260*/  ISETP.GE.U32.AND P0, PT, R7, R0, PT ;  /* 0x000000000700720c */ /* 0x000fe20003f06070 */
[----:B------:R-:W-:-:S04]  /*0270*/  ULOP3.LUT UR4, UR4, 0xfffffffe, URZ, 0xc0, !UPT ;  /* 0xfffffffe04047892 */ /* 0x000fc8000f8ec0ff */
[----:B------:R-:W-:Y:S02]  /*0280*/  UIADD3 UR4, UPT, UPT, UR4, UR15, URZ ;  /* 0x0000000f04047290 */ /* 0x000fe4000fffe0ff */
[----:B------:R-:W-:Y:S01]  /*0290*/  @P3 IADD3 R4, PT, PT, R4, -R5, RZ ;  /* 0x8000000504043210 */ /* 0x000fe20007ffe0ff */
[----:B------:R-:W-:-:S03]  /*02a0*/  @P3 VIADD R9, R9, 0x1 ;  /* 0x0000000109093836 */ /* 0x000fc60000000000 */
[----:B------:R-:W-:Y:S02]  /*02b0*/  ISETP.GE.U32.AND P4, PT, R4, R5, PT ;  /* 0x000000050400720c */ /* 0x000fe40003f86070 */
[----:B------:R-:W-:Y:S01]  /*02c0*/  @P0 IMAD.IADD R7, R7, 0x1, -R0 ;  /* 0x0000000107070824 */ /* 0x000fe200078e0a00 */
[----:B------:R-:W-:Y:S01]  /*02d0*/  MOV R4, UR12 ;  /* 0x0000000c00047c02 */ /* 0x000fe20008000f00 */
[----:B------:R-:W-:-:S03]  /*02e0*/  @P0 VIADD R6, R6, 0x1 ;  /* 0x0000000106060836 */ /* 0x000fc60000000000 */
[----:B------:R-:W-:Y:S02]  /*02f0*/  ISETP.GE.U32.AND P1, PT, R7, R0, PT ;  /* 0x000000000700720c */ /* 0x000fe40003f26070 */
[----:B------:R-:W-:-:S04]  /*0300*/  LEA.HI R7, R4, R4, RZ, 0x1 ;  /* 0x0000000404077211 */ /* 0x000fc800078f08ff */
[----:B------:R-:W-:Y:S01]  /*0310*/  @P4 VIADD R9, R9, 0x1 ;  /* 0x0000000109094836 */ /* 0x000fe20000000000 */
[----:B------:R-:W-:Y:S02]  /*0320*/  @!P5 LOP3.LUT R9, RZ, R5, RZ, 0x33, !PT ;  /* 0x00000005ff09d212 */ /* 0x000fe400078e33ff */
[----:B------:R-:W-:-:S03]  /*0330*/  LOP3.LUT R7, R7, 0xfffffffe, RZ, 0xc0, !PT ;  /* 0xfffffffe07077812 */ /* 0x000fc600078ec0ff */
[----:B-1----:R-:W-:Y:S01]  /*0340*/  IMAD.IADD R5, R9, 0x1, R2 ;  /* 0x0000000109057824 */ /* 0x002fe200078e0202 */
[----:B------:R-:W-:Y:S01]  /*0350*/  @P1 IADD3 R6, PT, PT, R6, 0x1, RZ ;  /* 0x0000000106061810 */ /* 0x000fe20007ffe0ff */
[----:B------:R-:W-:Y:S01]  /*0360*/  VIADD R7, R7, UR14 ;  /* 0x0000000e07077c36 */ /* 0x000fe20008000000 */
[----:B------:R-:W-:Y:S02]  /*0370*/  @!P2 LOP3.LUT R6, RZ, R0, RZ, 0x33, !PT ;  /* 0x00000000ff06a212 */ /* 0x000fe400078e33ff */
[C---:B------:R-:W-:Y:S02]  /*0380*/  ISETP.GE.AND P1, PT, R5.reuse, UR4, PT ;  /* 0x0000000405007c0c */ /* 0x040fe4000bf26270 */
[----:B0-----:R-:W-:Y:S02]  /*0390*/  IADD3 R6, PT, PT, R6, R3, RZ ;  /* 0x0000000306067210 */ /* 0x001fe40007ffe0ff */
[----:B------:R-:W-:Y:S02]  /*03a0*/  ISETP.GE.AND P0, PT, R5, UR15, PT ;  /* 0x0000000f05007c0c */ /* 0x000fe4000bf06270 */
[----:B------:R-:W-:-:S02]  /*03b0*/  ISETP.GE.OR P1, PT, R6, R7, P1 ;  /* 0x000000070600720c */ /* 0x000fc40000f26670 */
[----:B------:R-:W-:-:S11]  /*03c0*/  ISETP.GE.OR P0, PT, R6, UR14, P0 ;  /* 0x0000000e06007c0c */ /* 0x000fd60008706670 */
[----:B--2---:R-:W-:Y:S05]  /*03d0*/  @P1 BRA `(.L_x_1) ;  /* 0x00000000002c1947 */ /* 0x004fea0003800000 */
[----:B------:R-:W0:Y:S01]  /*03e0*/  LDCU.64 UR4, c[0x0][0x380] ;  /* 0x00007000ff0477ac */ /* 0x000e220008000a00 */
[----:B------:R-:W-:-:S05]  /*03f0*/  IMAD R7, R5, R7, R6 ;  /* 0x0000000705077224 */ /* 0x000fca00078e0206 */
[----:B0-----:R-:W-:-:S04]  /*0400*/  IADD3 R8, P1, PT, R7, UR4, RZ ;  /* 0x0000000407087c10 */ /* 0x001fc8000ff3e0ff */
[----:B------:R-:W-:-:S05]  /*0410*/  LEA.HI.X.SX32 R9, R7, UR5, 0x1, P1 ;  /* 0x0000000507097c11 */ /* 0x000fca00088f0eff */
[----:B------:R-:W2:Y:S01]  /*0420*/  LDG.E.U8 R8, desc[UR8][R8.64] ;  /* 0x0000000808087981 */ /* 0x000ea2000c1e1100 */
[----:B------:R-:W0:Y:S01]  /*0430*/  S2UR UR5, SR_CgaCtaId ;  /* 0x00000000000579c3 */ /* 0x000e220000008800 */
[----:B------:R-:W-:Y:S02]  /*0440*/  UMOV UR4, 0x400 ;  /* 0x0000040000047882 */ /* 0x000fe40000000000 */
[----:B0-----:R-:W-:-:S06]  /*0450*/  ULEA UR4, UR5, UR4, 0x18 ;  /* 0x0000000405047291 */ /* 0x001fcc000f8ec0ff */
[----:B------:R-:W-:-:S05]  /*0460*/  LEA R7, R3, UR4, 0x5 ;  /* 0x0000000403077c11 */ /* 0x000fca000f8e28ff */
[----:B------:R-:W-:-:S05]  /*0470*/  IMAD.IADD R7, R7, 0x1, R2 ;  /* 0x0000000107077824 */ /* 0x000fca00078e0202 */
[----:B--2---:R0:W-:Y:S02]  /*0480*/  STS.U8 [R7], R8 ;  /* 0x0000000807007388 */ /* 0x0041e40000000000 */
.L_x_1:
[----:B------:R-:W-:Y:S05]  /*0490*/  BSYNC.RECONVERGENT B0 ;  /* 0x0000000000007941 */ /* 0x000fea0003800200 */
.L_x_0:
[----:B------:R-:W-:Y:S06]  /*04a0*/  BAR.SYNC.DEFER_BLOCKING 0x0 ;  /* 0x0000000000007b1d */ /* 0x000fec0000010000 */
[----:B------:R-:W-:Y:S05]  /*04b0*/  @P0 EXIT ;  /* 0x000000000000094d */ /* 0x000fea0003800000 */
[----:B------:R-:W-:Y:S01]  /*04c0*/  UISETP.GE.AND UP0, UPT, UR13, 0x1, UPT ;  /* 0x000000010d00788c */ /* 0x000fe2000bf06270 */
[----:B------:R-:W-:-:S08]  /*04d0*/  IMAD.MOV.U32 R0, RZ, RZ, RZ ;  /* 0x000000ffff007224 */ /* 0x000fd000078e00ff */
[----:B------:R-:W-:Y:S05]  /*04e0*/  BRA.U !UP0, `(.L_x_2) ;  /* 0x0000001108a87547 */ /* 0x000fea000b800000 */
[----:B------:R-:W-:-:S13]  /*04f0*/  ISETP.GE.AND P0, PT, R4, 0x1, PT ;  /* 0x000000010400780c */ /* 0x000fda0003f06270 */
[----:B------:R-:W-:Y:S05]  /*0500*/  @!P0 BRA `(.L_x_3) ;  /* 0x0000000c001c8947 */ /* 0x000fea0003800000 */
[----:B------:R-:W1:Y:S01]  /*0510*/  S2R R9, SR_CgaCtaId ;  /* 0x0000000000097919 */ /* 0x000e620000008800 */
[----:B------:R-:W2:Y:S01]  /*0520*/  LDCU.64 UR4, c[0x0][0x390] ;  /* 0x00007200ff0477ac */ /* 0x000ea20008000a00 */
[----:B------:R-:W-:Y:S02]  /*0530*/  MOV R0, 0x400 ;  /* 0x0000040000007802 */ /* 0x000fe40000000f00 */
[C---:B0-----:R-:W-:Y:S02]  /*0540*/  LOP3.LUT R7, R4.reuse, 0x7, RZ, 0xc0, !PT ;  /* 0x0000000704077812 */ /* 0x041fe400078ec0ff */
[----:B------:R-:W-:Y:S02]  /*0550*/  LEA R8, R3, R2, 0x5 ;  /* 0x0000000203087211 */ /* 0x000fe400078e28ff */
[C---:B------:R-:W-:Y:S02]  /*0560*/  LOP3.LUT R10, R4.reuse, 0x7ffffff0, RZ, 0xc0, !PT ;  /* 0x7ffffff0040a7812 */ /* 0x040fe400078ec0ff */
[----:B------:R-:W-:-:S02]  /*0570*/  LOP3.LUT R11, R4, 0x3, RZ, 0xc0, !PT ;  /* 0x00000003040b7812 */ /* 0x000fc400078ec0ff */
[----:B------:R-:W-:Y:S01]  /*0580*/  MOV R13, RZ ;  /* 0x000000ff000d7202 */ /* 0x000fe20000000f00 */
[----:B------:R-:W-:Y:S01]  /*0590*/  IMAD.MOV R12, RZ, RZ, -R10 ;  /* 0x000000ffff0c7224 */ /* 0x000fe200078e0a0a */
[----:B--2---:R-:W-:-:S04]  /*05a0*/  UIADD3 UR4, UP0, UPT, UR4, 0x20, URZ ;  /* 0x0000002004047890 */ /* 0x004fc8000ff1e0ff */
[----:B------:R-:W-:Y:S01]  /*05b0*/  UIADD3.X UR5, UPT, UPT, URZ, UR5, URZ, UP0, !UPT ;  /* 0x00000005ff057290 */ /* 0x000fe200087fe4ff */
[----:B-1----:R-:W-:Y:S01]  /*05c0*/  LEA R9, R9, R0, 0x18 ;  /* 0x0000000009097211 */ /* 0x002fe200078ec0ff */
[----:B------:R-:W-:-:S03]  /*05d0*/  VIADD R0, R7, 0xffffffff ;  /* 0xffffffff07007836 */ /* 0x000fc60000000000 */
[----:B------:R-:W-:Y:S02]  /*05e0*/  IADD3 R8, PT, PT, R8, 0x100, R9 ;  /* 0x0000010008087810 */ /* 0x000fe40007ffe009 */
[----:B------:R-:W-:Y:S01]  /*05f0*/  ISETP.GE.U32.AND P0, PT, R0, 0x3, PT ;  /* 0x000000030000780c */ /* 0x000fe20003f06070 */
[----:B------:R-:W-:Y:S01]  /*0600*/  IMAD.MOV.U32 R0, RZ, RZ, RZ ;  /* 0x000000ffff007224 */ /* 0x000fe200078e00ff */
[----:B------:R-:W-:-:S11]  /*0610*/  LOP3.LUT R9, R4, 0xf, RZ, 0xc0, !PT ;  /* 0x0000000f04097812 */ /* 0x000fd600078ec0ff */
.L_x_9:
[----:B------:R-:W0:Y:S01]  /*0620*/  LDC R4, c[0x0][0x3a0] ;  /* 0x0000e800ff047b82 */ /* 0x000e220000000800 */
[----:B------:R-:W-:Y:S02]  /*0630*/  HFMA2 R18, -RZ, RZ, 0, 0 ;  /* 0x00000000ff127431 */ /* 0x000fe400000001ff */
[----:B------:R-:W-:Y:S01]  /*0640*/  IMAD.MOV.U32 R17, RZ, RZ, RZ ;  /* 0x000000ffff117224 */ /* 0x000fe200078e00ff */
[----:B0-----:R-:W-:-:S13]  /*0650*/  ISETP.GE.U32.AND P1, PT, R4, 0x10, PT ;  /* 0x000000100400780c */ /* 0x001fda0003f26070 */
[----:B------:R-:W-:Y:S05]  /*0660*/  @!P1 BRA `(.L_x_4) ;  /* 0x0000000400349947 */ /* 0x000fea0003800000 */
[----:B------:R-:W-:Y:S01]  /*0670*/  IMAD.IADD R16, R8, 0x1, R13 ;  /* 0x0000000108107824 */ /* 0x000fe200078e020d */
[----:B------:R-:W-:Y:S01]  /*0680*/  MOV R22, UR4 ;  /* 0x0000000400167c02 */ /* 0x000fe20008000f00 */
[----:B------:R-:W-:Y:S02]  /*0690*/  IMAD.MOV.U32 R17, RZ, RZ, RZ ;  /* 0x000000ffff117224 */ /* 0x000fe400078e00ff */
[----:B------:R-:W-:Y:S02]  /*06a0*/  IMAD.U32 R15, RZ, RZ, UR5 ;  /* 0x00000005ff0f7e24 */ /* 0x000fe4000f8e00ff */
[----:B------:R-:W-:-:S07]  /*06b0*/  IMAD.MOV.U32 R18, RZ, RZ, R12 ;  /* 0x000000ffff127224 */ /* 0x000fce00078e000c */
.L_x_5:
[----:B------:R-:W-:Y:S01]  /*06c0*/  MOV R14, R22 ;  /* 0x00000016000e7202 */ /* 0x000fe20000000f00 */
[----:B------:R-:W0:Y:S04]  /*06d0*/  LDS.U8 R24, [R16+-0x100] ;  /* 0xffff000010187984 */ /* 0x000e280000000000 */
[----:B------:R-:W2:Y:S04]  /*06e0*/  LDG.E R25, desc[UR8][R14.64+-0x20] ;  /* 0xffffe0080e197981 */ /* 0x000ea8000c1e1900 */
[----:B------:R-:W3:Y:S04]  /*06f0*/  LDG.E R23, desc[UR8][R14.64+-0x1c] ;  /* 0xffffe4080e177981 */ /* 0x000ee8000c1e1900 */
[----:B------:R-:W4:Y:S04]  /*0700*/  LDG.E R22, desc[UR8][R14.64+-0x18] ;  /* 0xffffe8080e167981 */ /* 0x000f28000c1e1900 */
[----:B------:R-:W5:Y:S04]  /*0710*/  LDG.E R21, desc[UR8][R14.64+-0x14] ;  /* 0xffffec080e157981 */ /* 0x000f68000c1e1900 */
[----:B------:R-:W5:Y:S04]  /*0720*/  LDG.E R19, desc[UR8][R14.64+-0x10] ;  /* 0xfffff0080e137981 */ /* 0x000f68000c1e1900 */
[----:B------:R-:W5:Y:S04]  /*0730*/  LDG.E R20, desc[UR8][R14.64+-0xc] ;  /* 0xfffff4080e147981 */ /* 0x000f68000c1e1900 */
[----:B------:R-:W-:Y:S01]  /*0740*/  LDS.U8 R27, [R16] ;  /* 0x00000000101b7984 */ /* 0x000fe20000000000 */
[----:B0-----:R-:W-:-:S05]  /*0750*/  I2FP.F32.U32 R24, R24 ;  /* 0x0000001800187245 */ /* 0x001fca0000201000 */
[----:B--2---:R-:W-:Y:S02]  /*0760*/  FFMA R26, R24, R25, R17 ;  /* 0x00000019181a7223 */ /* 0x004fe40000000011 */
[----:B------:R-:W0:Y:S04]  /*0770*/  LDS.U8 R25, [R16+-0xe0] ;  /* 0xffff200010197984 */ /* 0x000e280000000000 */
[----:B------:R-:W2:Y:S04]  /*0780*/  LDG.E R24, desc[UR8][R14.64+-0x8] ;  /* 0xfffff8080e187981 */ /* 0x000ea8000c1e1900 */
[----:B------:R-:W2:Y:S01]  /*0790*/  LDG.E R17, desc[UR8][R14.64+-0x4] ;  /* 0xfffffc080e117981 */ /* 0x000ea2000c1e1900 */
[----:B0-----:R-:W-:-:S05]  /*07a0*/  I2FP.F32.U32 R25, R25 ;  /* 0x0000001900197245 */ /* 0x001fca0000201000 */
[----:B---3--:R-:W-:Y:S02]  /*07b0*/  FFMA R25, R25, R23, R26 ;  /* 0x0000001719197223 */ /* 0x008fe4000000001a */
[----:B------:R-:W3:Y:S04]  /*07c0*/  LDG.E R23, desc[UR8][R14.64] ;  /* 0x000000080e177981 */ /* 0x000ee8000c1e1900 */
[----:B------:R-:W0:Y:S02]  /*07d0*/  LDS.U8 R26, [R16+-0xc0] ;  /* 0xffff4000101a7984 */ /* 0x000e240000000000 */
[----:B0-----:R-:W-:-:S05]  /*07e0*/  I2FP.F32.U32 R26, R26 ;  /* 0x0000001a001a7245 */ /* 0x001fca0000201000 */
[----:B----4-:R-:W-:Y:S02]  /*07f0*/  FFMA R22, R26, R22, R25 ;  /* 0x000000161a167223 */ /* 0x010fe40000000019 */
[----:B------:R-:W0:Y:S04]  /*0800*/  LDS.U8 R25, [R16+-0xa0] ;  /* 0xffff600010197984 */ /* 0x000e280000000000 */
[----:B------:R-:W1:Y:S01]  /*0810*/  LDS.U8 R26, [R16+-0x80] ;  /* 0xffff8000101a7984 */ /* 0x000e620000000000 */
[----:B0-----:R-:W-:-:S05]  /*0820*/  I2FP.F32.U32 R25, R25 ;  /* 0x0000001900197245 */ /* 0x001fca0000201000 */
[----:B-----5:R-:W-:Y:S01]  /*0830*/  FFMA R22, R25, R21, R22 ;  /* 0x0000001519167223 */ /* 0x020fe20000000016 */
[----:B-1----:R-:W-:Y:S01]  /*0840*/  I2FP.F32.U32 R25, R26 ;  /* 0x0000001a00197245 */ /* 0x002fe20000201000 */
[----:B------:R-:W4:Y:S04]  /*0850*/  LDG.E R21, desc[UR8][R14.64+0x4] ;  /* 0x000004080e157981 */ /* 0x000f28000c1e1900 */
[----:B------:R-:W0:Y:S01]  /*0860*/  LDS.U8 R26, [R16+-0x60] ;  /* 0xffffa000101a7984 */ /* 0x000e220000000000 */
[----:B------:R-:W-:-:S03]  /*0870*/  FFMA R19, R25, R19, R22 ;  /* 0x0000001319137223 */ /* 0x000fc60000000016 */
[----:B------:R-:W1:Y:S01]  /*0880*/  LDS.U8 R22, [R16+-0x40] ;  /* 0xffffc00010167984 */ /* 0x000e620000000000 */
[----:B0-----:R-:W-:-:S05]  /*0890*/  I2FP.F32.U32 R26, R26 ;  /* 0x0000001a001a7245 */ /* 0x001fca0000201000 */
[----:B------:R-:W-:Y:S02]  /*08a0*/  FFMA R25, R26, R20, R19 ;  /* 0x000000141a197223 */ /* 0x000fe40000000013 */
[----:B------:R-:W5:Y:S04]  /*08b0*/  LDG.E R19, desc[UR8][R14.64+0x8] ;  /* 0x000008080e137981 */ /* 0x000f68000c1e1900 */
[----:B------:R-:W0:Y:S04]  /*08c0*/  LDS.U8 R26, [R16+-0x20] ;  /* 0xffffe000101a7984 */ /* 0x000e280000000000 */
[----:B------:R-:W5:Y:S01]  /*08d0*/  LDG.E R20, desc[UR8][R14.64+0xc] ;  /* 0x00000c080e147981 */ /* 0x000f62000c1e1900 */
[----:B-1----:R-:W-:-:S02]  /*08e0*/  I2FP.F32.U32 R22, R22 ;  /* 0x0000001600167245 */ /* 0x002fc40000201000 */
[----:B------:R-:W-:-:S03]  /*08f0*/  I2FP.F32.U32 R27, R27 ;  /* 0x0000001b001b7245 */ /* 0x000fc60000201000 */
[----:B--2---:R-:W-:Y:S01]  /*0900*/  FFMA R22, R22, R24, R25 ;  /* 0x0000001816167223 */ /* 0x004fe20000000019 */
[----:B0-----:R-:W-:-:S05]  /*0910*/  I2FP.F32.U32 R25, R26 ;  /* 0x0000001a00197245 */ /* 0x001fca0000201000 */
[----:B------:R-:W-:Y:S02]  /*0920*/  FFMA R24, R25, R17, R22 ;  /* 0x0000001119187223 */ /* 0x000fe40000000016 */
[----:B------:R-:W2:Y:S04]  /*0930*/  LDG.E R17, desc[UR8][R14.64+0x10] ;  /* 0x000010080e117981 */ /* 0x000ea8000c1e1900 */
[----:B------:R-:W2:Y:S04]  /*0940*/  LDG.E R22, desc[UR8][R14.64+0x14] ;  /* 0x000014080e167981 */ /* 0x000ea8000c1e1900 */
[----:B------:R-:W0:Y:S01]  /*0950*/  LDS.U8 R25, [R16+0x20] ;  /* 0x0000200010197984 */ /* 0x000e220000000000 */
[----:B---3--:R-:W-:-:S03]  /*0960*/  FFMA R26, R27, R23, R24 ;  /* 0x000000171b1a7223 */ /* 0x008fc60000000018 */
[----:B------:R-:W3:Y:S04]  /*0970*/  LDG.E R23, desc[UR8][R14.64+0x18] ;  /* 0x000018080e177981 */ /* 0x000ee8000c1e1900 */
[----:B------:R1:W3:Y:S01]  /*0980*/  LDG.E R24, desc[UR8][R14.64+0x1c] ;  /* 0x00001c080e187981 */ /* 0x0002e2000c1e1900 */
[----:B0-----:R-:W-:-:S05]  /*0990*/  I2FP.F32.U32 R25, R25 ;  /* 0x0000001900197245 */ /* 0x001fca0000201000 */
[----:B----4-:R-:W-:Y:S02]  /*09a0*/  FFMA R26, R25, R21, R26 ;  /* 0x00000015191a7223 */ /* 0x010fe4000000001a */
[----:B------:R-:W0:Y:S04]  /*09b0*/  LDS.U8 R21, [R16+0x40] ;  /* 0x0000400010157984 */ /* 0x000e280000000000 */
[----:B------:R-:W4:Y:S01]  /*09c0*/  LDS.U8 R25, [R16+0x60] ;  /* 0x0000600010197984 */ /* 0x000f220000000000 */
[----:B0-----:R-:W-:-:S05]  /*09d0*/  I2FP.F32.U32 R21, R21 ;  /* 0x0000001500157245 */ /* 0x001fca0000201000 */
[----:B-----5:R-:W-:Y:S02]  /*09e0*/  FFMA R19, R21, R19, R26 ;  /* 0x0000001315137223 */ /* 0x020fe4000000001a */
[----:B------:R-:W0:Y:S01]  /*09f0*/  LDS.U8 R21, [R16+0x80] ;  /* 0x0000800010157984 */ /* 0x000e220000000000 */
[----:B----4-:R-:W-:-:S03]  /*0a00*/  I2FP.F32.U32 R26, R25 ;  /* 0x00000019001a7245 */ /* 0x010fc60000201000 */
[----:B------:R-:W4:Y:S02]  /*0a10*/  LDS.U8 R25, [R16+0xa0] ;  /* 0x0000a00010197984 */ /* 0x000f240000000000 */
[----:B------:R-:W-:Y:S02]  /*0a20*/  FFMA R20, R26, R20, R19 ;  /* 0x000000141a147223 */ /* 0x000fe40000000013 */
[----:B------:R-:W5:Y:S04]  /*0a30*/  LDS.U8 R26, [R16+0xc0] ;  /* 0x0000c000101a7984 */ /* 0x000f680000000000 */
[----:B------:R1:W5:Y:S01]  /*0a40*/  LDS.U8 R19, [R16+0xe0] ;  /* 0x0000e00010137984 */ /* 0x0003620000000000 */
[----:B------:R-:W-:-:S05]  /*0a50*/  VIADD R18, R18, 0x10 ;  /* 0x0000001012127836 */ /* 0x000fca0000000000 */
[----:B------:R-:W-:Y:S02]  /*0a60*/  ISETP.NE.AND P1, PT, R18, RZ, PT ;  /* 0x000000ff1200720c */ /* 0x000fe40003f25270 */
[----:B-1----:R-:W-:Y:S02]  /*0a70*/  IADD3 R16, PT, PT, R16, 0x200, RZ ;  /* 0x0000020010107810 */ /* 0x002fe40007ffe0ff */
[----:B0-----:R-:W-:-:S05]  /*0a80*/  I2FP.F32.U32 R21, R21 ;  /* 0x0000001500157245 */ /* 0x001fca0000201000 */
[----:B--2---:R-:W-:Y:S01]  /*0a90*/  FFMA R17, R21, R17, R20 ;  /* 0x0000001115117223 */ /* 0x004fe20000000014 */
[----:B----4-:R-:W-:Y:S02]  /*0aa0*/  I2FP.F32.U32 R20, R25 ;  /* 0x0000001900147245 */ /* 0x010fe40000201000 */
[----:B-----5:R-:W-:-:S03]  /*0ab0*/  I2FP.F32.U32 R21, R26 ;  /* 0x0000001a00157245 */ /* 0x020fc60000201000 */
[----:B------:R-:W-:Y:S01]  /*0ac0*/  FFMA R20, R20, R22, R17 ;  /* 0x0000001614147223 */ /* 0x000fe20000000011 */
[----:B------:R-:W-:Y:S02]  /*0ad0*/  IADD3 R22, P2, PT, R14, 0x40, RZ ;  /* 0x000000400e167810 */ /* 0x000fe40007f5e0ff */
[----:B------:R-:W-:-:S03]  /*0ae0*/  I2FP.F32.U32 R14, R19 ;  /* 0x00000013000e7245 */ /* 0x000fc60000201000 */
[----:B------:R-:W-:Y:S02]  /*0af0*/  IMAD.X R15, RZ, RZ, R15, P2 ;  /* 0x000000ffff0f7224 */ /* 0x000fe400010e060f */
[----:B---3--:R-:W-:-:S04]  /*0b00*/  FFMA R21, R21, R23, R20 ;  /* 0x0000001715157223 */ /* 0x008fc80000000014 */
[----:B------:R-:W-:Y:S01]  /*0b10*/  FFMA R17, R14, R24, R21 ;  /* 0x000000180e117223 */ /* 0x000fe20000000015 */
[----:B------:R-:W-:Y:S06]  /*0b20*/  @P1 BRA `(.L_x_5) ;  /* 0xfffffff800e41947 */ /* 0x000fec000383ffff */
[----:B------:R-:W-:-:S07]  /*0b30*/  IMAD.MOV.U32 R18, RZ, RZ, R10 ;  /* 0x000000ffff127224 */ /* 0x000fce00078e000a */
.L_x_4:
[----:B------:R-:W-:-:S13]  /*0b40*/  ISETP.NE.AND P1, PT, R9, RZ, PT ;  /* 0x000000ff0900720c */ /* 0x000fda0003f25270 */
[----:B------:R-:W-:Y:S05]  /*0b50*/  @!P1 BRA `(.L_x_6) ;  /* 0x0000000400649947 */ /* 0x000fea0003800000 */
[----:B------:R-:W0:Y:S01]  /*0b60*/  S2UR UR7, SR_CgaCtaId ;  /* 0x00000000000779c3 */ /* 0x000e220000008800 */
[----:B------:R-:W-:Y:S01]  /*0b70*/  VIADD R14, R9, 0xffffffff ;  /* 0xffffffff090e7836 */ /* 0x000fe20000000000 */
[----:B------:R-:W-:Y:S01]  /*0b80*/  UMOV UR6, 0x400 ;  /* 0x0000040000067882 */ /* 0x000fe20000000000 */
[----:B------:R-:W-:-:S03]  /*0b90*/  ISETP.NE.AND P2, PT, R7, RZ, PT ;  /* 0x000000ff0700720c */ /* 0x000fc60003f45270 */
[----:B------:R-:W-:Y:S01]  /*0ba0*/  ISETP.GE.U32.AND P1, PT, R14, 0x7, PT ;  /* 0x000000070e00780c */ /* 0x000fe20003f26070 */
[----:B0-----:R-:W-:-:S06]  /*0bb0*/  ULEA UR6, UR7, UR6, 0x18 ;  /* 0x0000000607067291 */ /* 0x001fcc000f8ec0ff */
[----:B------:R-:W-:-:S06]  /*0bc0*/  IADD3 R16, PT, PT, R13, UR6, R2 ;  /* 0x000000060d107c10 */ /* 0x000fcc000fffe002 */
[----:B------:R-:W-:Y:S05]  /*0bd0*/  @!P1 BRA `(.L_x_7) ;  /* 0x0000000000949947 */ /* 0x000fea0003800000 */
[----:B------:R-:W0:Y:S02]  /*0be0*/  LDC.64 R14, c[0x0][0x390] ;  /* 0x0000e400ff0e7b82 */ /* 0x000e240000000a00 */
[----:B0-----:R-:W-:-:S05]  /*0bf0*/  IMAD.WIDE.U32 R14, R18, 0x4, R14 ;  /* 0x00000004120e7825 */ /* 0x001fca00078e000e */
[----:B------:R-:W2:Y:S04]  /*0c00*/  LDG.E R25, desc[UR8][R14.64] ;  /* 0x000000080e197981 */ /* 0x000ea8000c1e1900 */
[----:B------:R-:W3:Y:S01]  /*0c10*/  LDG.E R19, desc[UR8][R14.64+0x4] ;  /* 0x000004080e137981 */ /* 0x000ee2000c1e1900 */
[----:B------:R-:W-:-:S03]  /*0c20*/  IADD3 R21, PT, PT, R18, R3, RZ ;  /* 0x0000000312157210 */ /* 0x000fc60007ffe0ff */
[----:B------:R-:W4:Y:S02]  /*0c30*/  LDG.E R20, desc[UR8][R14.64+0x8] ;  /* 0x000008080e147981 */ /* 0x000f24000c1e1900 */
[----:B------:R-:W-:Y:S02]  /*0c40*/  IMAD R21, R21, 0x20, R16 ;  /* 0x0000002015157824 */ /* 0x000fe400078e0210 */
[----:B------:R-:W5:Y:S04]  /*0c50*/  LDG.E R22, desc[UR8][R14.64+0xc] ;  /* 0x00000c080e167981 */ /* 0x000f68000c1e1900 */
[----:B------:R-:W0:Y:S04]  /*0c60*/  LDS.U8 R23, [R21] ;  /* 0x0000000015177984 */ /* 0x000e280000000000 */
[----:B------:R-:W1:Y:S01]  /*0c70*/  LDS.U8 R27, [R21+0x20] ;  /* 0x00002000151b7984 */ /* 0x000e620000000000 */
[----:B0-----:R-:W-:-:S03]  /*0c80*/  I2FP.F32.U32 R24, R23 ;  /* 0x0000001700187245 */ /* 0x001fc60000201000 */
[----:B------:R-:W5:Y:S01]  /*0c90*/  LDG.E R23, desc[UR8][R14.64+0x10] ;  /* 0x000010080e177981 */ /* 0x000f62000c1e1900 */
[----:B-1----:R-:W-:Y:S01]  /*0ca0*/  I2FP.F32.U32 R27, R27 ;  /* 0x0000001b001b7245 */ /* 0x002fe20000201000 */
[----:B--2---:R-:W-:Y:S02]  /*0cb0*/  FFMA R26, R24, R25, R17 ;  /* 0x00000019181a7223 */ /* 0x004fe40000000011 */
[----:B------:R-:W2:Y:S04]  /*0cc0*/  LDG.E R24, desc[UR8][R14.64+0x14] ;  /* 0x000014080e187981 */ /* 0x000ea8000c1e1900 */
[----:B------:R-:W2:Y:S04]  /*0cd0*/  LDG.E R17, desc[UR8][R14.64+0x18] ;  /* 0x000018080e117981 */ /* 0x000ea8000c1e1900 */
[----:B------:R0:W2:Y:S01]  /*0ce0*/  LDG.E R25, desc[UR8][R14.64+0x1c] ;  /* 0x00001c080e197981 */ /* 0x0000a2000c1e1900 */
[----:B---3--:R-:W-:-:S03]  /*0cf0*/  FFMA R19, R27, R19, R26 ;  /* 0x000000131b137223 */ /* 0x008fc6000000001a */
[----:B------:R-:W1:Y:S04]  /*0d00*/  LDS.U8 R26, [R21+0x40] ;  /* 0x00004000151a7984 */ /* 0x000e680000000000 */
[----:B------:R-:W3:Y:S01]  /*0d10*/  LDS.U8 R27, [R21+0x60] ;  /* 0x00006000151b7984 */ /* 0x000ee20000000000 */
[----:B-1----:R-:W-:-:S05]  /*0d20*/  I2FP.F32.U32 R26, R26 ;  /* 0x0000001a001a7245 */ /* 0x002fca0000201000 */
[----:B----4-:R-:W-:Y:S02]  /*0d30*/  FFMA R19, R26, R20, R19 ;  /* 0x000000141a137223 */ /* 0x010fe40000000013 */
[----:B------:R-:W0:Y:S01]  /*0d40*/  LDS.U8 R26, [R21+0x80] ;  /* 0x00008000151a7984 */ /* 0x000e220000000000 */
[----:B---3--:R-:W-:-:S03]  /*0d50*/  I2FP.F32.U32 R20, R27 ;  /* 0x0000001b00147245 */ /* 0x008fc60000201000 */
[----:B------:R-:W1:Y:S02]  /*0d60*/  LDS.U8 R27, [R21+0xa0] ;  /* 0x0000a000151b7984 */ /* 0x000e640000000000 */
[----:B-----5:R-:W-:Y:S02]  /*0d70*/  FFMA R20, R20, R22, R19 ;  /* 0x0000001614147223 */ /* 0x020fe40000000013 */
[----:B------:R-:W3:Y:S04]  /*0d80*/  LDS.U8 R19, [R21+0xc0] ;  /* 0x0000c00015137984 */ /* 0x000ee80000000000 */
[----:B------:R-:W4:Y:S01]  /*0d90*/  LDS.U8 R22, [R21+0xe0] ;  /* 0x0000e00015167984 */ /* 0x000f220000000000 */
[----:B------:R-:W-:Y:S01]  /*0da0*/  VIADD R18, R18, 0x8 ;  /* 0x0000000812127836 */ /* 0x000fe20000000000 */
[----:B0-----:R-:W-:-:S02]  /*0db0*/  I2FP.F32.U32 R15, R26 ;  /* 0x0000001a000f7245 */ /* 0x001fc40000201000 */
[----:B-1----:R-:W-:-:S03]  /*0dc0*/  I2FP.F32.U32 R14, R27 ;  /* 0x0000001b000e7245 */ /* 0x002fc60000201000 */
[----:B------:R-:W-:Y:S01]  /*0dd0*/  FFMA R15, R15, R23, R20 ;  /* 0x000000170f0f7223 */ /* 0x000fe20000000014 */
[----:B---3--:R-:W-:-:S03]  /*0de0*/  I2FP.F32.U32 R19, R19 ;  /* 0x0000001300137245 */ /* 0x008fc60000201000 */
[----:B--2---:R-:W-:Y:S01]  /*0df0*/  FFMA R14, R14, R24, R15 ;  /* 0x000000180e0e7223 */ /* 0x004fe2000000000f */
[----:B----4-:R-:W-:-:S03]  /*0e00*/  I2FP.F32.U32 R15, R22 ;  /* 0x00000016000f7245 */ /* 0x010fc60000201000 */
[----:B------:R-:W-:-:S04]  /*0e10*/  FFMA R14, R19, R17, R14 ;  /* 0x00000011130e7223 */ /* 0x000fc8000000000e */
[----:B------:R-:W-:-:S07]  /*0e20*/  FFMA R17, R15, R25, R14 ;  /* 0x000000190f117223 */ /* 0x000fce000000000e */
.L_x_7:
[----:B------:R-:W-:Y:S05]  /*0e30*/  @!P2 BRA `(.L_x_6) ;  /* 0x0000000000aca947 */ /* 0x000fea0003800000 */
[----:B------:R-:W-:Y:S01]  /*0e40*/  ISETP.NE.AND P1, PT, R11, RZ, PT ;  /* 0x000000ff0b00720c */ /* 0x000fe20003f25270 */
[----:B------:R-:W-:-:S12]  /*0e50*/  @!P0 BRA `(.L_x_8) ;  /* 0x0000000000548947 */ /* 0x000fd80003800000 */
[----:B------:R-:W0:Y:S02]  /*0e60*/  LDC.64 R14, c[0x0][0x390] ;  /* 0x0000e400ff0e7b82 */ /* 0x000e240000000a00 */
[----:B0-----:R-:W-:-:S05]  /*0e70*/  IMAD.WIDE.U32 R14, R18, 0x4, R14 ;  /* 0x00000004120e7825 */ /* 0x001fca00078e000e */
[----:B------:R-:W2:Y:S04]  /*0e80*/  LDG.E R22, desc[UR8][R14.64] ;  /* 0x000000080e167981 */ /* 0x000ea8000c1e1900 */
[----:B------:R-:W3:Y:S04]  /*0e90*/  LDG.E R20, desc[UR8][R14.64+0x4] ;  /* 0x000004080e147981 */ /* 0x000ee8000c1e1900 */
[----:B------:R-:W4:Y:S04]  /*0ea0*/  LDG.E R19, desc[UR8][R14.64+0x8] ;  /* 0x000008080e137981 */ /* 0x000f28000c1e1900 */
[----:B------:R-:W5:Y:S01]  /*0eb0*/  LDG.E R21, desc[UR8][R14.64+0xc] ;  /* 0x00000c080e157981 */ /* 0x000f62000c1e1900 */
[C---:B------:R-:W-:Y:S01]  /*0ec0*/  IADD3 R23, PT, PT, R18.reuse, R3, RZ ;  /* 0x0000000312177210 */ /* 0x040fe20007ffe0ff */
[----:B------:R-:W-:-:S04]  /*0ed0*/  VIADD R18, R18, 0x4 ;  /* 0x0000000412127836 */ /* 0x000fc80000000000 */
[----:B------:R-:W-:-:S05]  /*0ee0*/  IMAD R23, R23, 0x20, R16 ;  /* 0x0000002017177824 */ /* 0x000fca00078e0210 */
[----:B------:R-:W0:Y:S04]  /*0ef0*/  LDS.U8 R24, [R23] ;  /* 0x0000000017187984 */ /* 0x000e280000000000 */
[----:B------:R-:W1:Y:S04]  /*0f00*/  LDS.U8 R25, [R23+0x20] ;  /* 0x0000200017197984 */ /* 0x000e680000000000 */
[----:B------:R-:W1:Y:S04]  /*0f10*/  LDS.U8 R27, [R23+0x40] ;  /* 0x00004000171b7984 */ /* 0x000e680000000000 */
[----:B------:R-:W3:Y:S01]  /*0f20*/  LDS.U8 R28, [R23+0x60] ;  /* 0x00006000171c7984 */ /* 0x000ee20000000000 */
[----:B0-----:R-:W-:-:S02]  /*0f30*/  I2FP.F32.U32 R24, R24 ;  /* 0x0000001800187245 */ /* 0x001fc40000201000 */
[----:B-1----:R-:W-:Y:S02]  /*0f40*/  I2FP.F32.U32 R26, R25 ;  /* 0x00000019001a7245 */ /* 0x002fe40000201000 */
[----:B------:R-:W-:Y:S01]  /*0f50*/  I2FP.F32.U32 R27, R27 ;  /* 0x0000001b001b7245 */ /* 0x000fe20000201000 */
[----:B--2---:R-:W-:-:S04]  /*0f60*/  FFMA R17, R24, R22, R17 ;  /* 0x0000001618117223 */ /* 0x004fc80000000011 */
[----:B---3--:R-:W-:Y:S01]  /*0f70*/  FFMA R20, R26, R20, R17 ;  /* 0x000000141a147223 */ /* 0x008fe20000000011 */
[----:B------:R-:W-:-:S03]  /*0f80*/  I2FP.F32.U32 R17, R28 ;  /* 0x0000001c00117245 */ /* 0x000fc60000201000 */
[----:B----4-:R-:W-:-:S04]  /*0f90*/  FFMA R20, R27, R19, R20 ;  /* 0x000000131b147223 */ /* 0x010fc80000000014 */
[----:B-----5:R-:W-:-:S07]  /*0fa0*/  FFMA R17, R17, R21, R20 ;  /* 0x0000001511117223 */ /* 0x020fce0000000014 */
.L_x_8:
[----:B------:R-:W-:Y:S05]  /*0fb0*/  @!P1 BRA `(.L_x_6) ;  /* 0x00000000004c9947 */ /* 0x000fea0003800000 */
[----:B------:R-:W0:Y:S02]  /*0fc0*/  LDC.64 R14, c[0x0][0x390] ;  /* 0x0000e400ff0e7b82 */ /* 0x000e240000000a00 */
[----:B0-----:R-:W-:-:S05]  /*0fd0*/  IMAD.WIDE.U32 R14, R18, 0x4, R14 ;  /* 0x00000004120e7825 */ /* 0x001fca00078e000e */
[----:B------:R-:W2:Y:S01]  /*0fe0*/  LDG.E R20, desc[UR8][R14.64] ;  /* 0x000000080e147981 */ /* 0x000ea2000c1e1900 */
[----:B------:R-:W-:Y:S02]  /*0ff0*/  IADD3 R19, PT, PT, R3, R18, RZ ;  /* 0x0000001203137210 */ /* 0x000fe40007ffe0ff */
[----:B------:R-:W-:-:S03]  /*1000*/  ISETP.NE.AND P1, PT, R11, 0x1, PT ;  /* 0x000000010b00780c */ /* 0x000fc60003f25270 */
[----:B------:R-:W-:-:S05]  /*1010*/  IMAD R22, R19, 0x20, R16 ;  /* 0x0000002013167824 */ /* 0x000fca00078e0210 */
[----:B------:R-:W0:Y:S02]  /*1020*/  LDS.U8 R16, [R22] ;  /* 0x0000000016107984 */ /* 0x000e240000000000 */
[----:B0-----:R-:W-:-:S05]  /*1030*/  I2FP.F32.U32 R16, R16 ;  /* 0x0000001000107245 */ /* 0x001fca0000201000 */
[----:B--2---:R-:W-:Y:S01]  /*1040*/  FFMA R17, R16, R20, R17 ;  /* 0x0000001410117223 */ /* 0x004fe20000000011 */
[----:B------:R-:W-:Y:S06]  /*1050*/  @!P1 BRA `(.L_x_6) ;  /* 0x0000000000249947 */ /* 0x000fec0003800000 */
[----:B------:R-:W-:Y:S01]  /*1060*/  ISETP.NE.AND P1, PT, R11, 0x2, PT ;  /* 0x000000020b00780c */ /* 0x000fe20003f25270 */
[----:B------:R-:W2:Y:S04]  /*1070*/  LDG.E R18, desc[UR8][R14.64+0x4] ;  /* 0x000004080e127981 */ /* 0x000ea8000c1e1900 */
[----:B------:R-:W0:Y:S08]  /*1080*/  LDS.U8 R16, [R22+0x20] ;  /* 0x0000200016107984 */ /* 0x000e300000000000 */
[----:B------:R-:W3:Y:S04]  /*1090*/  @P1 LDG.E R21, desc[UR8][R14.64+0x8] ;  /* 0x000008080e151981 */ /* 0x000ee8000c1e1900 */
[----:B------:R-:W1:Y:S01]  /*10a0*/  @P1 LDS.U8 R19, [R22+0x40] ;  /* 0x0000400016131984 */ /* 0x000e620000000000 */
[----:B0-----:R-:W-:-:S02]  /*10b0*/  I2FP.F32.U32 R16, R16 ;  /* 0x0000001000107245 */ /* 0x001fc40000201000 */
[----:B-1----:R-:W-:-:S03]  /*10c0*/  @P1 I2FP.F32.U32 R20, R19 ;  /* 0x0000001300141245 */ /* 0x002fc60000201000 */
[----:B--2---:R-:W-:-:S04]  /*10d0*/  FFMA R17, R16, R18, R17 ;  /* 0x0000001210117223 */ /* 0x004fc80000000011 */
[----:B---3--:R-:W-:-:S07]  /*10e0*/  @P1 FFMA R17, R20, R21, R17 ;  /* 0x0000001514111223 */ /* 0x008fce0000000011 */
.L_x_6:
[----:B------:R-:W0:Y:S01]  /*10f0*/  LDC.64 R14, c[0x0][0x398] ;  /* 0x0000e600ff0e7b82 */ /* 0x000e220000000a00 */
[----:B------:R-:W1:Y:S01]  /*1100*/  LDCU UR6, c[0x0][0x3a4] ;  /* 0x00007480ff0677ac */ /* 0x000e620008000800 */
[----:B0-----:R-:W-:-:S06]  /*1110*/  IMAD.WIDE.U32 R14, R13, 0x4, R14 ;  /* 0x000000040d0e7825 */ /* 0x001fcc00078e000e */
[----:B------:R-:W2:Y:S01]  /*1120*/  LDG.E R15, desc[UR8][R14.64] ;  /* 0x000000080e0f7981 */ /* 0x000ea2000c1e1900 */
[----:B------:R-:W-:-:S05]  /*1130*/  VIADD R13, R13, 0x1 ;  /* 0x000000010d0d7836 */ /* 0x000fca0000000000 */
[----:B-1----:R-:W-:Y:S01]  /*1140*/  ISETP.NE.AND P1, PT, R13, UR6, PT ;  /* 0x000000060d007c0c */ /* 0x002fe2000bf25270 */
[----:B--2---:R-:W-:-:S12]  /*1150*/  FFMA R0, R15, R17, R0 ;  /* 0x000000110f007223 */ /* 0x004fd80000000000 */
[----:B------:R-:W-:Y:S05]  /*1160*/  @!P1 BRA `(.L_x_2) ;  /* 0x0000000400889947 */ /* 0x000fea0003800000 */
[----:B------:R-:W-:Y:S05]  /*1170*/  BRA `(.L_x_9) ;  /* 0xfffffff400287947 */ /* 0x000fea000383ffff */
.L_x_3:
[----:B------:R-:W-:Y:S01]  /*1180*/  UISETP.GE.U32.AND UP0, UPT, UR13, 0x10, UPT ;  /* 0x000000100d00788c */ /* 0x000fe2000bf06070 */
[----:B------:R-:W-:Y:S01]  /*1190*/  HFMA2 R0, -RZ, RZ, 0, 0 ;  /* 0x00000000ff007431 */ /* 0x000fe200000001ff */
[----:B------:R-:W-:Y:S01]  /*11a0*/  ULOP3.LUT UR4, UR13, 0xf, URZ, 0xc0, !UPT ;  /* 0x0000000f0d047892 */ /* 0x000fe2000f8ec0ff */
[----:B0-----:R-:W-:-:S03]  /*11b0*/  IMAD.MOV.U32 R7, RZ, RZ, RZ ;  /* 0x000000ffff077224 */ /* 0x001fc600078e00ff */
[----:B------:R-:W-:-:S03]  /*11c0*/  UISETP.NE.AND UP1, UPT, UR4, URZ, UPT ;  /* 0x000000ff0400728c */ /* 0x000fc6000bf25270 */
[----:B------:R-:W-:Y:S08]  /*11d0*/  BRA.U !UP0, `(.L_x_10) ;  /* 0x0000000108a47547 */ /* 0x000ff0000b800000 */
[----:B------:R-:W-:Y:S01]  /*11e0*/  ULOP3.LUT UR5, UR13, 0x7ffffff0, URZ, 0xc0, !UPT ;  /* 0x7ffffff00d057892 */ /* 0x000fe2000f8ec0ff */
[----:B------:R-:W-:Y:S01]  /*11f0*/  MOV R0, RZ ;  /* 0x000000ff00007202 */ /* 0x000fe20000000f00 */
[----:B------:R-:W-:-:S04]  /*1200*/  IMAD.MOV.U32 R8, RZ, RZ, RZ ;  /* 0x000000ffff087224 */ /* 0x000fc800078e00ff */
[----:B------:R-:W-:-:S07]  /*1210*/  MOV R7, UR5 ;  /* 0x0000000500077c02 */ /* 0x000fce0008000f00 */
.L_x_11:
[----:B------:R-:W0:Y:S02]  /*1220*/  LDC.64 R2, c[0x0][0x398] ;  /* 0x0000e600ff027b82 */ /* 0x000e240000000a00 */
[----:B0-----:R-:W-:-:S05]  /*1230*/  IMAD.WIDE.U32 R2, R8, 0x4, R2 ;  /* 0x0000000408027825 */ /* 0x001fca00078e0002 */
[----:B------:R-:W2:Y:S04]  /*1240*/  LDG.E R19, desc[UR8][R2.64] ;  /* 0x0000000802137981 */ /* 0x000ea8000c1e1900 */
[----:B------:R-:W3:Y:S04]  /*1250*/  LDG.E R20, desc[UR8][R2.64+0x4] ;  /* 0x0000040802147981 */ /* 0x000ee8000c1e1900 */
[----:B------:R-:W4:Y:S04]  /*1260*/  LDG.E R22, desc[UR8][R2.64+0x8] ;  /* 0x0000080802167981 */ /* 0x000f28000c1e1900 */
[----:B------:R-:W5:Y:S04]  /*1270*/  LDG.E R24, desc[UR8][R2.64+0xc] ;  /* 0x00000c0802187981 */ /* 0x000f68000c1e1900 */
        /* <DEDUP_REMOVED lines=11> */
[----:B------:R-:W5:Y:S01]  /*1330*/  LDG.E R18, desc[UR8][R2.64+0x3c] ;  /* 0x00003c0802127981 */ /* 0x000f62000c1e1900 */
[----:B------:R-:W-:-:S05]  /*1340*/  VIADD R8, R8, 0x10 ;  /* 0x0000001008087836 */ /* 0x000fca0000000000 */
[----:B------:R-:W-:Y:S01]  /*1350*/  ISETP.NE.AND P0, PT, R8, R7, PT ;  /* 0x000000070800720c */ /* 0x000fe20003f05270 */
[----:B--2---:R-:W-:-:S04]  /*1360*/  FFMA R19, RZ, R19, R0 ;  /* 0x00000013ff137223 */ /* 0x004fc80000000000 */
[----:B---3--:R-:W-:-:S04]  /*1370*/  FFMA R19, RZ, R20, R19 ;  /* 0x00000014ff137223 */ /* 0x008fc80000000013 */
[----:B----4-:R-:W-:-:S04]  /*1380*/  FFMA R19, RZ, R22, R19 ;  /* 0x00000016ff137223 */ /* 0x010fc80000000013 */
[----:B-----5:R-:W-:-:S04]  /*1390*/  FFMA R19, RZ, R24, R19 ;  /* 0x00000018ff137223 */ /* 0x020fc80000000013 */
[----:B------:R-:W-:-:S04]  /*13a0*/  FFMA R19, RZ, R26, R19 ;  /* 0x0000001aff137223 */ /* 0x000fc80000000013 */
        /* <DEDUP_REMOVED lines=10> */
[----:B------:R-:W-:Y:S01]  /*1450*/  FFMA R0, RZ, R18, R9 ;  /* 0x00000012ff007223 */ /* 0x000fe20000000009 */
[----:B------:R-:W-:Y:S06]  /*1460*/  @P0 BRA `(.L_x_11) ;  /* 0xfffffffc006c0947 */ /* 0x000fec000383ffff */
.L_x_10:
[----:B------:R-:W-:Y:S05]  /*1470*/  BRA.U !UP1, `(.L_x_2) ;  /* 0x0000000109c47547 */ /* 0x000fea000b800000 */
[----:B------:R-:W-:Y:S02]  /*1480*/  UISETP.GE.U32.AND UP0, UPT, UR4, 0x8, UPT ;  /* 0x000000080400788c */ /* 0x000fe4000bf06070 */
[----:B------:R-:W-:-:S04]  /*1490*/  ULOP3.LUT UR6, UR13, 0x7, URZ, 0xc0, !UPT ;  /* 0x000000070d067892 */ /* 0x000fc8000f8ec0ff */
[----:B------:R-:W-:-:S03]  /*14a0*/  UISETP.NE.AND UP1, UPT, UR6, URZ, UPT ;  /* 0x000000ff0600728c */ /* 0x000fc6000bf25270 */
[----:B------:R-:W-:Y:S08]  /*14b0*/  BRA.U !UP0, `(.L_x_12) ;  /* 0x00000001084c7547 */ /* 0x000ff0000b800000 */
        /* <DEDUP_REMOVED lines=9> */
[----:B------:R-:W5:Y:S01]  /*1550*/  LDG.E R21, desc[UR8][R2.64+0x1c] ;  /* 0x00001c0802157981 */ /* 0x000f62000c1e1900 */
[----:B------:R-:W-:Y:S01]  /*1560*/  IADD3 R7, PT, PT, R7, 0x8, RZ ;  /* 0x0000000807077810 */ /* 0x000fe20007ffe0ff */
[----:B--2---:R-:W-:-:S04]  /*1570*/  FFMA R9, RZ, R9, R0 ;  /* 0x00000009ff097223 */ /* 0x004fc80000000000 */
[----:B---3--:R-:W-:-:S04]  /*1580*/  FFMA R8, RZ, R8, R9 ;  /* 0x00000008ff087223 */ /* 0x008fc80000000009 */
[----:B----4-:R-:W-:-:S04]  /*1590*/  FFMA R8, RZ, R11, R8 ;  /* 0x0000000bff087223 */ /* 0x010fc80000000008 */
[----:B-----5:R-:W-:-:S04]  /*15a0*/  FFMA R8, RZ, R13, R8 ;  /* 0x0000000dff087223 */ /* 0x020fc80000000008 */
[----:B------:R-:W-:-:S04]  /*15b0*/  FFMA R8, RZ, R15, R8 ;  /* 0x0000000fff087223 */ /* 0x000fc80000000008 */
[----:B------:R-:W-:-:S04]  /*15c0*/  FFMA R8, RZ, R17, R8 ;  /* 0x00000011ff087223 */ /* 0x000fc80000000008 */
[----:B------:R-:W-:-:S04]  /*15d0*/  FFMA R8, RZ, R19, R8 ;  /* 0x00000013ff087223 */ /* 0x000fc80000000008 */
[----:B------:R-:W-:-:S07]  /*15e0*/  FFMA R0, RZ, R21, R8 ;  /* 0x00000015ff007223 */ /* 0x000fce0000000008 */
.L_x_12:
        /* <DEDUP_REMOVED lines=10> */
[----:B------:R-:W5:Y:S01]  /*1690*/  LDG.E R13, desc[UR8][R2.64+0xc] ;  /* 0x00000c08020d7981 */ /* 0x000f62000c1e1900 */
[----:B------:R-:W-:-:S02]  /*16a0*/  VIADD R7, R7, 0x4 ;  /* 0x0000000407077836 */ /* 0x000fc40000000000 */
[----:B--2---:R-:W-:-:S04]  /*16b0*/  FFMA R9, RZ, R9, R0 ;  /* 0x00000009ff097223 */ /* 0x004fc80000000000 */
[----:B---3--:R-:W-:-:S04]  /*16c0*/  FFMA R8, RZ, R8, R9 ;  /* 0x00000008ff087223 */ /* 0x008fc80000000009 */
[----:B----4-:R-:W-:-:S04]  /*16d0*/  FFMA R8, RZ, R11, R8 ;  /* 0x0000000bff087223 */ /* 0x010fc80000000008 */
[----:B-----5:R-:W-:-:S07]  /*16e0*/  FFMA R0, RZ, R13, R8 ;  /* 0x0000000dff007223 */ /* 0x020fce0000000008 */
.L_x_13:
[----:B------:R-:W-:Y:S05]  /*16f0*/  BRA.U !UP1, `(.L_x_2) ;  /* 0x0000000109247547 */ /* 0x000fea000b800000 */
[----:B------:R-:W0:Y:S01]  /*1700*/  LDC.64 R8, c[0x0][0x398] ;  /* 0x0000e600ff087b82 */ /* 0x000e220000000a00 */
[----:B------:R-:W-:-:S05]  /*1710*/  UMOV UR4, URZ ;  /* 0x000000ff00047c82 */ /* 0x000fca0008000000 */
.L_x_14:
[----:B0-----:R-:W-:-:S06]  /*1720*/  IMAD.WIDE.U32 R2, R7, 0x4, R8 ;  /* 0x0000000407027825 */ /* 0x001fcc00078e0008 */
[----:B------:R-:W2:Y:S01]  /*1730*/  LDG.E R3, desc[UR8][R2.64] ;  /* 0x0000000802037981 */ /* 0x000ea2000c1e1900 */
[----:B------:R-:W-:Y:S01]  /*1740*/  UIADD3 UR4, UPT, UPT, UR4, 0x1, URZ ;  /* 0x0000000104047890 */ /* 0x000fe2000fffe0ff */
[----:B------:R-:W-:-:S03]  /*1750*/  IADD3 R7, PT, PT, R7, 0x1, RZ ;  /* 0x0000000107077810 */ /* 0x000fc60007ffe0ff */
[----:B------:R-:W-:Y:S01]  /*1760*/  UISETP.NE.AND UP0, UPT, UR4, UR5, UPT ;  /* 0x000000050400728c */ /* 0x000fe2000bf05270 */
[----:B--2---:R-:W-:-:S08]  /*1770*/  FFMA R0, RZ, R3, R0 ;  /* 0x00000003ff007223 */ /* 0x004fd00000000000 */
[----:B------:R-:W-:Y:S05]  /*1780*/  BRA.U UP0, `(.L_x_14) ;  /* 0xfffffffd00e47547 */ /* 0x000fea000b83ffff */
.L_x_2:
[----:B0-----:R-:W-:Y:S01]  /*1790*/  I2FP.F32.S32 R7, R4 ;  /* 0x0000000400077245 */ /* 0x001fe20000201400 */
[----:B------:R-:W-:Y:S03]  /*17a0*/  BSSY.RECONVERGENT B0, `(.L_x_15) ;  /* 0x000000d000007945 */ /* 0x000fe60003800200 */
[----:B------:R-:W0:Y:S08]  /*17b0*/  MUFU.RCP R2, R7 ;  /* 0x0000000700027308 */ /* 0x000e300000001000 */
[----:B------:R-:W1:Y:S01]  /*17c0*/  FCHK P0, R0, R7 ;  /* 0x0000000700007302 */ /* 0x000e620000000000 */
[----:B0-----:R-:W-:-:S04]  /*17d0*/  FFMA R3, -R7, R2, 1 ;  /* 0x3f80000007037423 */ /* 0x001fc80000000102 */
[----:B------:R-:W-:-:S04]  /*17e0*/  FFMA R3, R2, R3, R2 ;  /* 0x0000000302037223 */ /* 0x000fc80000000002 */
[----:B------:R-:W-:-:S04]  /*17f0*/  FFMA R2, R3, R0, RZ ;  /* 0x0000000003027223 */ /* 0x000fc800000000ff */
[----:B------:R-:W-:-:S04]  /*1800*/  FFMA R9, -R7, R2, R0 ;  /* 0x0000000207097223 */ /* 0x000fc80000000100 */
[----:B------:R-:W-:Y:S01]  /*1810*/  FFMA R3, R3, R9, R2 ;  /* 0x0000000903037223 */ /* 0x000fe20000000002 */
[----:B-1----:R-:W-:Y:S06]  /*1820*/  @!P0 BRA `(.L_x_16) ;  /* 0x0000000000108947 */ /* 0x002fec0003800000 */
[----:B------:R-:W-:Y:S01]  /*1830*/  IMAD.MOV.U32 R3, RZ, RZ, R7 ;  /* 0x000000ffff037224 */ /* 0x000fe200078e0007 */
[----:B------:R-:W-:-:S07]  /*1840*/  MOV R2, 0x1860 ;  /* 0x0000186000027802 */ /* 0x000fce0000000f00 */
[----:B------:R-:W-:Y:S05]  /*1850*/  CALL.REL.NOINC `($__internal_0_$__cuda_sm3x_div_rn_noftz_f32_slowpath) ;  /* 0x0000000000687944 */ /* 0x000fea0003c00000 */
[----:B------:R-:W-:-:S07]  /*1860*/  MOV R3, R0 ;  /* 0x0000000000037202 */ /* 0x000fce0000000f00 */
.L_x_16:
[----:B------:R-:W-:Y:S05]  /*1870*/  BSYNC.RECONVERGENT B0 ;  /* 0x0000000000007941 */ /* 0x000fea0003800200 */
.L_x_15:
[----:B------:R-:W0:Y:S01]  /*1880*/  LDCU UR4, c[0x0][0x3a4] ;  /* 0x00007480ff0477ac */ /* 0x000e220008000800 */
[----:B------:R-:W-:Y:S01]  /*1890*/  BSSY.RECONVERGENT B0, `(.L_x_17) ;  /* 0x000000e000007945 */ /* 0x000fe20003800200 */
[----:B0-----:R-:W-:-:S04]  /*18a0*/  I2FP.F32.S32 R2, UR4 ;  /* 0x0000000400027c45 */ /* 0x001fc80008201400 */
        /* <DEDUP_REMOVED lines=9> */
[----:B------:R-:W-:Y:S02]  /*1940*/  MOV R3, R2 ;  /* 0x0000000200037202 */ /* 0x000fe40000000f00 */
[----:B------:R-:W-:-:S07]  /*1950*/  MOV R2, 0x1970 ;  /* 0x0000197000027802 */ /* 0x000fce0000000f00 */
[----:B------:R-:W-:Y:S05]  /*1960*/  CALL.REL.NOINC `($__internal_0_$__cuda_sm3x_div_rn_noftz_f32_slowpath) ;  /* 0x0000000000247944 */ /* 0x000fea0003c00000 */
.L_x_18:
[----:B------:R-:W-:Y:S05]  /*1970*/  BSYNC.RECONVERGENT B0 ;  /* 0x0000000000007941 */ /* 0x000fea0003800200 */
.L_x_17:
[----:B------:R-:W0:Y:S01]  /*1980*/  LDCU UR6, c[0x0][0x3a8] ;  /* 0x00007500ff0677ac */ /* 0x000e220008000800 */
[----:B------:R-:W1:Y:S01]  /*1990*/  F2I.U32.TRUNC.NTZ R7, R0 ;  /* 0x0000000000077305 */ /* 0x000e62000020f000 */
[----:B------:R-:W2:Y:S01]  /*19a0*/  LDCU.64 UR4, c[0x0][0x388] ;  /* 0x00007100ff0477ac */ /* 0x000ea20008000a00 */
[----:B0-----:R-:W-:-:S05]  /*19b0*/  IMAD R5, R5, UR6, R6 ;  /* 0x0000000605057c24 */ /* 0x001fca000f8e0206 */
[----:B--2---:R-:W-:-:S04]  /*19c0*/  IADD3 R2, P0, PT, R5, UR4, RZ ;  /* 0x0000000405027c10 */ /* 0x004fc8000ff1e0ff */
[----:B------:R-:W-:-:S05]  /*19d0*/  LEA.HI.X.SX32 R3, R5, UR5, 0x1, P0 ;  /* 0x0000000505037c11 */ /* 0x000fca00080f0eff */
[----:B-1----:R-:W-:Y:S01]  /*19e0*/  STG.E.U8 desc[UR8][R2.64], R7 ;  /* 0x0000000702007986 */ /* 0x002fe2000c101108 */
[----:B------:R-:W-:Y:S05]  /*19f0*/  EXIT ;  /* 0x000000000000794d */ /* 0x000fea0003800000 */
        .weak           $__internal_0_$__cuda_sm3x_div_rn_noftz_f32_slowpath
        .type           $__internal_0_$__cuda_sm3x_div_rn_noftz_f32_slowpath,@function
        .size           $__internal_0_$__cuda_sm3x_div_rn_noftz_f32_slowpath,(.L_x_31 - $__internal_0_$__cuda_sm3x_div_rn_noftz_f32_slowpath)
$__internal_0_$__cuda_sm3x_div_rn_noftz_f32_slowpath:
[----:B------:R-:W-:Y:S01]  /*1a00*/  SHF.R.U32.HI R7, RZ, 0x17, R3 ;  /* 0x00000017ff077819 */ /* 0x000fe20000011603 */
[----:B------:R-:W-:Y:S01]  /*1a10*/  BSSY.RECONVERGENT B1, `(.L_x_19) ;  /* 0x0000062000017945 */ /* 0x000fe20003800200 */
[----:B------:R-:W-:Y:S02]  /*1a20*/  SHF.R.U32.HI R4, RZ, 0x17, R0 ;  /* 0x00000017ff047819 */ /* 0x000fe40000011600 */
[----:B------:R-:W-:Y:S02]  /*1a30*/  LOP3.LUT R12, R7, 0xff, RZ, 0xc0, !PT ;  /* 0x000000ff070c7812 */ /* 0x000fe400078ec0ff */
[----:B------:R-:W-:-:S03]  /*1a40*/  LOP3.LUT R10, R4, 0xff, RZ, 0xc0, !PT ;  /* 0x000000ff040a7812 */ /* 0x000fc600078ec0ff */
[----:B------:R-:W-:Y:S01]  /*1a50*/  VIADD R8, R12, 0xffffffff ;  /* 0xffffffff0c087836 */ /* 0x000fe20000000000 */
[----:B------:R-:W-:-:S04]  /*1a60*/  IADD3 R7, PT, PT, R10, -0x1, RZ ;  /* 0xffffffff0a077810 */ /* 0x000fc80007ffe0ff */
[----:B------:R-:W-:-:S04]  /*1a70*/  ISETP.GT.U32.AND P0, PT, R8, 0xfd, PT ;  /* 0x000000fd0800780c */ /* 0x000fc80003f04070 */
[----:B------:R-:W-:-:S13]  /*1a80*/  ISETP.GT.U32.OR P0, PT, R7, 0xfd, P0 ;  /* 0x000000fd0700780c */ /* 0x000fda0000704470 */
[----:B------:R-:W-:Y:S01]  /*1a90*/  @!P0 IMAD.MOV.U32 R4, RZ, RZ, RZ ;  /* 0x000000ffff048224 */ /* 0x000fe200078e00ff */
[----:B------:R-:W-:Y:S06]  /*1aa0*/  @!P0 BRA `(.L_x_20) ;  /* 0x00000000005c8947 */ /* 0x000fec0003800000 */
[----:B------:R-:W-:Y:S02]  /*1ab0*/  FSETP.GTU.FTZ.AND P0, PT, |R0|, +INF , PT ;  /* 0x7f8000000000780b */ /* 0x000fe40003f1c200 */
[----:B------:R-:W-:-:S04]  /*1ac0*/  FSETP.GTU.FTZ.AND P1, PT, |R3|, +INF , PT ;  /* 0x7f8000000300780b */ /* 0x000fc80003f3c200 */
[----:B------:R-:W-:-:S13]  /*1ad0*/  PLOP3.LUT P0, PT, P0, P1, PT, 0xf8, 0x8f ;  /* 0x00000000008f781c */ /* 0x000fda0000703f70 */
[----:B------:R-:W-:Y:S05]  /*1ae0*/  @P0 BRA `(.L_x_21) ;  /* 0x00000004004c0947 */ /* 0x000fea0003800000 */
[----:B------:R-:W-:-:S13]  /*1af0*/  LOP3.LUT P0, RZ, R3, 0x7fffffff, R0, 0xc8, !PT ;  /* 0x7fffffff03ff7812 */ /* 0x000fda000780c800 */
[----:B------:R-:W-:Y:S05]  /*1b00*/  @!P0 BRA `(.L_x_22) ;  /* 0x00000004003c8947 */ /* 0x000fea0003800000 */
[C---:B------:R-:W-:Y:S02]  /*1b10*/  FSETP.NEU.FTZ.AND P0, PT, |R0|.reuse, +INF , PT ;  /* 0x7f8000000000780b */ /* 0x040fe40003f1d200 */
[----:B------:R-:W-:Y:S02]  /*1b20*/  FSETP.NEU.FTZ.AND P2, PT, |R3|, +INF , PT ;  /* 0x7f8000000300780b */ /* 0x000fe40003f5d200 */
[----:B------:R-:W-:-:S11]  /*1b30*/  FSETP.NEU.FTZ.AND P1, PT, |R0|, +INF , PT ;  /* 0x7f8000000000780b */ /* 0x000fd60003f3d200 */
[----:B------:R-:W-:Y:S05]  /*1b40*/  @!P2 BRA !P0, `(.L_x_22) ;  /* 0x00000004002ca947 */ /* 0x000fea0004000000 */
[----:B------:R-:W-:-:S04]  /*1b50*/  LOP3.LUT P0, RZ, R0, 0x7fffffff, RZ, 0xc0, !PT ;  /* 0x7fffffff00ff7812 */ /* 0x000fc8000780c0ff */
[----:B------:R-:W-:-:S13]  /*1b60*/  PLOP3.LUT P0, PT, P2, P0, PT, 0x2f, 0xf2 ;  /* 0x0000000000f2781c */ /* 0x000fda0001700577 */
[----:B------:R-:W-:Y:S05]  /*1b70*/  @P0 BRA `(.L_x_23) ;  /* 0x0000000400180947 */ /* 0x000fea0003800000 */
[----:B------:R-:W-:-:S04]  /*1b80*/  LOP3.LUT P0, RZ, R3, 0x7fffffff, RZ, 0xc0, !PT ;  /* 0x7fffffff03ff7812 */ /* 0x000fc8000780c0ff */
[----:B------:R-:W-:-:S13]  /*1b90*/  PLOP3.LUT P0, PT, P1, P0, PT, 0x2f, 0xf2 ;  /* 0x0000000000f2781c */ /* 0x000fda0000f00577 */
[----:B------:R-:W-:Y:S05]  /*1ba0*/  @P0 BRA `(.L_x_24) ;  /* 0x0000000400000947 */ /* 0x000fea0003800000 */
[----:B------:R-:W-:Y:S02]  /*1bb0*/  ISETP.GE.AND P0, PT, R7, RZ, PT ;  /* 0x000000ff0700720c */ /* 0x000fe40003f06270 */
[----:B------:R-:W-:-:S11]  /*1bc0*/  ISETP.GE.AND P1, PT, R8, RZ, PT ;  /* 0x000000ff0800720c */ /* 0x000fd60003f26270 */
[----:B------:R-:W-:Y:S01]  /*1bd0*/  @P0 MOV R4, RZ ;  /* 0x000000ff00040202 */ /* 0x000fe20000000f00 */
[----:B------:R-:W-:Y:S02]  /*1be0*/  @!P0 IMAD.MOV.U32 R4, RZ, RZ, -0x40 ;  /* 0xffffffc0ff048424 */ /* 0x000fe400078e00ff */
[----:B------:R-:W-:Y:S01]  /*1bf0*/  @!P0 FFMA R0, R0, 1.84467440737095516160e+19, RZ ;  /* 0x5f80000000008823 */ /* 0x000fe200000000ff */
[----:B------:R-:W-:Y:S02]  /*1c00*/  @!P1 FFMA R3, R3, 1.84467440737095516160e+19, RZ ;  /* 0x5f80000003039823 */ /* 0x000fe400000000ff */
[----:B------:R-:W-:-:S07]  /*1c10*/  @!P1 IADD3 R4, PT, PT, R4, 0x40, RZ ;  /* 0x0000004004049810 */ /* 0x000fce0007ffe0ff */
.L_x_20:
[----:B------:R-:W-:Y:S01]  /*1c20*/  LEA R8, R12, 0xc0800000, 0x17 ;  /* 0xc08000000c087811 */ /* 0x000fe200078eb8ff */
[----:B------:R-:W-:Y:S04]  /*1c30*/  BSSY.RECONVERGENT B2, `(.L_x_25) ;  /* 0x0000036000027945 */ /* 0x000fe80003800200 */
[----:B------:R-:W-:Y:S01]  /*1c40*/  IMAD.IADD R8, R3, 0x1, -R8 ;  /* 0x0000000103087824 */ /* 0x000fe200078e0a08 */
[----:B------:R-:W-:-:S03]  /*1c50*/  IADD3 R3, PT, PT, R10, -0x7f, RZ ;  /* 0xffffff810a037810 */ /* 0x000fc60007ffe0ff */
[----:B------:R-:W0:Y:S01]  /*1c60*/  MUFU.RCP R7, R8 ;  /* 0x0000000800077308 */ /* 0x000e220000001000 */
[----:B------:R-:W-:Y:S01]  /*1c70*/  FADD.FTZ R9, -R8, -RZ ;  /* 0x800000ff08097221 */ /* 0x000fe20000010100 */
[----:B------:R-:W-:-:S03]  /*1c80*/  IMAD R0, R3, -0x800000, R0 ;  /* 0xff80000003007824 */ /* 0x000fc600078e0200 */
[----:B0-----:R-:W-:-:S04]  /*1c90*/  FFMA R10, R7, R9, 1 ;  /* 0x3f800000070a7423 */ /* 0x001fc80000000009 */
[----:B------:R-:W-:-:S04]  /*1ca0*/  FFMA R14, R7, R10, R7 ;  /* 0x0000000a070e7223 */ /* 0x000fc80000000007 */
[----:B------:R-:W-:-:S04]  /*1cb0*/  FFMA R7, R0, R14, RZ ;  /* 0x0000000e00077223 */ /* 0x000fc800000000ff */
[----:B------:R-:W-:-:S04]  /*1cc0*/  FFMA R10, R9, R7, R0 ;  /* 0x00000007090a7223 */ /* 0x000fc80000000000 */
[----:B------:R-:W-:Y:S01]  /*1cd0*/  FFMA R11, R14, R10, R7 ;  /* 0x0000000a0e0b7223 */ /* 0x000fe20000000007 */
[----:B------:R-:W-:-:S03]  /*1ce0*/  IADD3 R7, PT, PT, R3, 0x7f, -R12 ;  /* 0x0000007f03077810 */ /* 0x000fc60007ffe80c */
[----:B------:R-:W-:Y:S02]  /*1cf0*/  FFMA R10, R9, R11, R0 ;  /* 0x0000000b090a7223 */ /* 0x000fe40000000000 */
[----:B------:R-:W-:Y:S02]  /*1d00*/  IMAD.IADD R7, R7, 0x1, R4 ;  /* 0x0000000107077824 */ /* 0x000fe400078e0204 */
[----:B------:R-:W-:-:S05]  /*1d10*/  FFMA R0, R14, R10, R11 ;  /* 0x0000000a0e007223 */ /* 0x000fca000000000b */
[----:B------:R-:W-:-:S04]  /*1d20*/  SHF.R.U32.HI R3, RZ, 0x17, R0 ;  /* 0x00000017ff037819 */ /* 0x000fc80000011600 */
[----:B------:R-:W-:-:S04]  /*1d30*/  LOP3.LUT R3, R3, 0xff, RZ, 0xc0, !PT ;  /* 0x000000ff03037812 */ /* 0x000fc800078ec0ff */
[----:B------:R-:W-:-:S05]  /*1d40*/  IADD3 R9, PT, PT, R3, R7, RZ ;  /* 0x0000000703097210 */ /* 0x000fca0007ffe0ff */
[----:B------:R-:W-:-:S05]  /*1d50*/  VIADD R3, R9, 0xffffffff ;  /* 0xffffffff09037836 */ /* 0x000fca0000000000 */
[----:B------:R-:W-:-:S13]  /*1d60*/  ISETP.GE.U32.AND P0, PT, R3, 0xfe, PT ;  /* 0x000000fe0300780c */ /* 0x000fda0003f06070 */
[----:B------:R-:W-:Y:S05]  /*1d70*/  @!P0 BRA `(.L_x_26) ;  /* 0x0000000000808947 */ /* 0x000fea0003800000 */
[----:B------:R-:W-:-:S13]  /*1d80*/  ISETP.GT.AND P0, PT, R9, 0xfe, PT ;  /* 0x000000fe0900780c */ /* 0x000fda0003f04270 */
[----:B------:R-:W-:Y:S05]  /*1d90*/  @P0 BRA `(.L_x_27) ;  /* 0x00000000006c0947 */ /* 0x000fea0003800000 */
[----:B------:R-:W-:-:S13]  /*1da0*/  ISETP.GE.AND P0, PT, R9, 0x1, PT ;  /* 0x000000010900780c */ /* 0x000fda0003f06270 */
[----:B------:R-:W-:Y:S05]  /*1db0*/  @P0 BRA `(.L_x_28) ;  /* 0x0000000000740947 */ /* 0x000fea0003800000 */
[----:B------:R-:W-:Y:S02]  /*1dc0*/  ISETP.GE.AND P0, PT, R9, -0x18, PT ;  /* 0xffffffe80900780c */ /* 0x000fe40003f06270 */
[----:B------:R-:W-:-:S11]  /*1dd0*/  LOP3.LUT R0, R0, 0x80000000, RZ, 0xc0, !PT ;  /* 0x8000000000007812 */ /* 0x000fd600078ec0ff */
[----:B------:R-:W-:Y:S05]  /*1de0*/  @!P0 BRA `(.L_x_28) ;  /* 0x0000000000688947 */ /* 0x000fea0003800000 */
[CCC-:B------:R-:W-:Y:S01]  /*1df0*/  FFMA.RZ R3, R14.reuse, R10.reuse, R11.reuse ;  /* 0x0000000a0e037223 */ /* 0x1c0fe2000000c00b */
[C---:B------:R-:W-:Y:S01]  /*1e00*/  IADD3 R8, PT, PT, R9.reuse, 0x20, RZ ;  /* 0x0000002009087810 */ /* 0x040fe20007ffe0ff */
[CCC-:B------:R-:W-:Y:S01]  /*1e10*/  FFMA.RM R4, R14.reuse, R10.reuse, R11.reuse ;  /* 0x0000000a0e047223 */ /* 0x1c0fe2000000400b */
[----:B------:R-:W-:Y:S02]  /*1e20*/  ISETP.NE.AND P2, PT, R9, RZ, PT ;  /* 0x000000ff0900720c */ /* 0x000fe40003f45270 */
[----:B------:R-:W-:Y:S01]  /*1e30*/  LOP3.LUT R7, R3, 0x7fffff, RZ, 0xc0, !PT ;  /* 0x007fffff03077812 */ /* 0x000fe200078ec0ff */
[----:B------:R-:W-:Y:S01]  /*1e40*/  FFMA.RP R3, R14, R10, R11 ;  /* 0x0000000a0e037223 */ /* 0x000fe2000000800b */
[----:B------:R-:W-:Y:S01]  /*1e50*/  ISETP.NE.AND P1, PT, R9, RZ, PT ;  /* 0x000000ff0900720c */ /* 0x000fe20003f25270 */
[----:B------:R-:W-:Y:S01]  /*1e60*/  IMAD.MOV R9, RZ, RZ, -R9 ;  /* 0x000000ffff097224 */ /* 0x000fe200078e0a09 */
[----:B------:R-:W-:Y:S02]  /*1e70*/  LOP3.LUT R7, R7, 0x800000, RZ, 0xfc, !PT ;  /* 0x0080000007077812 */ /* 0x000fe400078efcff */
[----:B------:R-:W-:-:S02]  /*1e80*/  FSETP.NEU.FTZ.AND P0, PT, R3, R4, PT ;  /* 0x000000040300720b */ /* 0x000fc40003f1d000 */
[----:B------:R-:W-:Y:S02]  /*1e90*/  SHF.L.U32 R8, R7, R8, RZ ;  /* 0x0000000807087219 */ /* 0x000fe400000006ff */
[----:B------:R-:W-:Y:S02]  /*1ea0*/  SEL R4, R9, RZ, P2 ;  /* 0x000000ff09047207 */ /* 0x000fe40001000000 */
[----:B------:R-:W-:Y:S02]  /*1eb0*/  ISETP.NE.AND P1, PT, R8, RZ, P1 ;  /* 0x000000ff0800720c */ /* 0x000fe40000f25270 */
[----:B------:R-:W-:Y:S02]  /*1ec0*/  SHF.R.U32.HI R4, RZ, R4, R7 ;  /* 0x00000004ff047219 */ /* 0x000fe40000011607 */
[----:B------:R-:W-:Y:S02]  /*1ed0*/  PLOP3.LUT P0, PT, P0, P1, PT, 0xf8, 0x8f ;  /* 0x00000000008f781c */ /* 0x000fe40000703f70 */
[----:B------:R-:W-:-:S02]  /*1ee0*/  SHF.R.U32.HI R8, RZ, 0x1, R4 ;  /* 0x00000001ff087819 */ /* 0x000fc40000011604 */
[----:B------:R-:W-:-:S04]  /*1ef0*/  SEL R3, RZ, 0x1, !P0 ;  /* 0x00000001ff037807 */ /* 0x000fc80004000000 */
[----:B------:R-:W-:-:S04]  /*1f00*/  LOP3.LUT R3, R3, 0x1, R8, 0xf8, !PT ;  /* 0x0000000103037812 */ /* 0x000fc800078ef808 */
[----:B------:R-:W-:-:S04]  /*1f10*/  LOP3.LUT R3, R3, R4, RZ, 0xc0, !PT ;  /* 0x0000000403037212 */ /* 0x000fc800078ec0ff */
[----:B------:R-:W-:-:S04]  /*1f20*/  IADD3 R3, PT, PT, R8, R3, RZ ;  /* 0x0000000308037210 */ /* 0x000fc80007ffe0ff */
[----:B------:R-:W-:Y:S01]  /*1f30*/  LOP3.LUT R0, R3, R0, RZ, 0xfc, !PT ;  /* 0x0000000003007212 */ /* 0x000fe200078efcff */
[----:B------:R-:W-:Y:S06]  /*1f40*/  BRA `(.L_x_28) ;  /* 0x0000000000107947 */ /* 0x000fec0003800000 */
.L_x_27:
[----:B------:R-:W-:-:S04]  /*1f50*/  LOP3.LUT R0, R0, 0x80000000, RZ, 0xc0, !PT ;  /* 0x8000000000007812 */ /* 0x000fc800078ec0ff */
[----:B------:R-:W-:Y:S01]  /*1f60*/  LOP3.LUT R0, R0, 0x7f800000, RZ, 0xfc, !PT ;  /* 0x7f80000000007812 */ /* 0x000fe200078efcff */
[----:B------:R-:W-:Y:S06]  /*1f70*/  BRA `(.L_x_28) ;  /* 0x0000000000047947 */ /* 0x000fec0003800000 */
.L_x_26:
[----:B------:R-:W-:-:S07]  /*1f80*/  IMAD R0, R7, 0x800000, R0 ;  /* 0x0080000007007824 */ /* 0x000fce00078e0200 */
.L_x_28:
[----:B------:R-:W-:Y:S05]  /*1f90*/  BSYNC.RECONVERGENT B2 ;  /* 0x0000000000027941 */ /* 0x000fea0003800200 */
.L_x_25:
[----:B------:R-:W-:Y:S05]  /*1fa0*/  BRA `(.L_x_29) ;  /* 0x0000000000207947 */ /* 0x000fea0003800000 */
.L_x_24:
[----:B------:R-:W-:-:S04]  /*1fb0*/  LOP3.LUT R0, R3, 0x80000000, R0, 0x48, !PT ;  /* 0x8000000003007812 */ /* 0x000fc800078e4800 */
[----:B------:R-:W-:Y:S01]  /*1fc0*/  LOP3.LUT R0, R0, 0x7f800000, RZ, 0xfc, !PT ;  /* 0x7f80000000007812 */ /* 0x000fe200078efcff */
[----:B------:R-:W-:Y:S06]  /*1fd0*/  BRA `(.L_x_29) ;  /* 0x0000000000147947 */ /* 0x000fec0003800000 */
.L_x_23:
[----:B------:R-:W-:Y:S01]  /*1fe0*/  LOP3.LUT R0, R3, 0x80000000, R0, 0x48, !PT ;  /* 0x8000000003007812 */ /* 0x000fe200078e4800 */
[----:B------:R-:W-:Y:S06]  /*1ff0*/  BRA `(.L_x_29) ;  /* 0x00000000000c7947 */ /* 0x000fec0003800000 */
.L_x_22:
[----:B------:R-:W0:Y:S01]  /*2000*/  MUFU.RSQ R0, -QNAN ;  /* 0xffc0000000007908 */ /* 0x000e220000001400 */
[----:B------:R-:W-:Y:S05]  /*2010*/  BRA `(.L_x_29) ;  /* 0x0000000000047947 */ /* 0x000fea0003800000 */
.L_x_21:
[----:B------:R-:W-:-:S07]  /*2020*/  FADD.FTZ R0, R0, R3 ;  /* 0x0000000300007221 */ /* 0x000fce0000010000 */
.L_x_29:
[----:B------:R-:W-:Y:S05]  /*2030*/  BSYNC.RECONVERGENT B1 ;  /* 0x0000000000017941 */ /* 0x000fea0003800200 */
.L_x_19:
[----:B------:R-:W-:-:S04]  /*2040*/  HFMA2 R3, -RZ, RZ, 0, 0 ;  /* 0x00000000ff037431 */ /* 0x000fc800000001ff */
[----:B0-----:R-:W-:Y:S05]  /*2050*/  RET.REL.NODEC R2 `(_Z20kernelConv_separablePhS_PfS0_iiii) ;  /* 0xffffffdc02e87950 */ /* 0x001fea0003c3ffff */
.L_x_30:
[----:B------:R-:W-:-:S00]  /*2060*/  BRA `(.L_x_30) ;  /* 0xfffffffc00fc7947 */ /* 0x000fc0000383ffff */
[----:B------:R-:W-:-:S00]  /*2070*/  NOP ;  /* 0x0000000000007918 */ /* 0x000fc00000000000 */
        /* <DEDUP_REMOVED lines=8> */
.L_x_31:


//--------------------- .nv.shared._Z20kernelConv_separablePhS_PfS0_iiii --------------------------
	.section	.nv.shared._Z20kernelConv_separablePhS_PfS0_iiii,"aw",@nobits
	.sectionflags	@""
.nv.shared._Z20kernelConv_separablePhS_PfS0_iiii:
	.zero		2048


//--------------------- .nv.shared.reserved.0     --------------------------
	.section	.nv.shared.reserved.0,"aw",@nobits
	.weak		__nv_reservedSMEM_offset_0_alias
	.size		__nv_reservedSMEM_offset_0_alias, 0, 64
	.other		__nv_reservedSMEM_offset_0_alias,@"STO_CUDA_RESERVED_SHARED STV_DEFAULT"
__nv_reservedSMEM_offset_0_alias:
	.zero		0
	.zero		64


//--------------------- .nv.constant0._Z20kernelConv_separablePhS_PfS0_iiii --------------------------
	.section	.nv.constant0._Z20kernelConv_separablePhS_PfS0_iiii,"a",@progbits
	.sectionflags	@""
	.align	4
.nv.constant0._Z20kernelConv_separablePhS_PfS0_iiii:
	.zero		944


//--------------------- SYMBOLS --------------------------

	.type		.nv.reservedSmem.offset0,@object
	.size		.nv.reservedSmem.offset0,0x4
	.type		.nv.reservedSmem.cap,@object
	.size		.nv.reservedSmem.cap,0x4
